	.target	sm_90a

	.elftype	@"ET_EXEC"


//--------------------- .note.nv.tkinfo           --------------------------
	.section	.note.nv.tkinfo,"",@"SHT_NOTE"
	.sectionflags	@"SHF_NOTE_NV_TKINFO"
	.tkinfo
        /*0018*/ 	.word	0x00000002
        /*0030*/ 	.string	""
        /*0030*/ 	.string	"ptxas"
        /*0030*/ 	.string	"Cuda compilation tools, release 13.0, V13.0.88"
        /*0030*/ 	.string	"Build cuda_13.0.r13.0/compiler.36424714_0"
        /*0030*/ 	.string	"-arch sm_90a -m 64 "



//--------------------- .note.nv.cuinfo           --------------------------
	.section	.note.nv.cuinfo,"",@"SHT_NOTE"
	.sectionflags	@"SHF_NOTE_NV_CUINFO"
        /*0018*/ 	.short	0x0002
        /*001a*/ 	.short	0x005a
        /*001c*/ 	.short	0x0082
	.zero		2


//--------------------- .nv.info                  --------------------------
	.section	.nv.info,"",@"SHT_CUDA_INFO"
	.align	4


	//----- nvinfo : EIATTR_REGCOUNT
	.align		4
        /*0000*/ 	.byte	0x04, 0x2f
        /*0002*/ 	.short	(.L_12 - .L_11)
	.align		4
.L_11:
        /*0004*/ 	.word	index@(_ZN7cutlass13device_kernelINS_4gemm6kernel13GemmUniversalIN4cute5tupleIJiiiiEEENS1_10collective13CollectiveMmaINS1_37MainloopSm90TmaGmmaWarpSpecializedFP8ILi9ENS5_IJNS4_1CILi1EEESB_SB_EEENS1_32KernelTmaWarpSpecializedPingpongEEENS5_IJNSA_ILi64EEENSA_ILi128EEESG_EEENS_12float_e4m3_tENS5_IJlSB_lEEESI_SJ_NS4_8TiledMMAINS4_8MMA_AtomIJNS4_4SM904GMMA31MMA_64x128x32_F32E4M3E4M3_SS_TNILNSN_7ScaleInE1ELSP_1EEEEEENS4_6LayoutISC_NS5_IJNSA_ILi0EEEST_ST_EEEEENS5_IJNS4_10UnderscoreESW_SW_EEEEENS4_13SM90_TMA_LOADENS4_14ComposedLayoutINS4_7SwizzleILi3ELi4ELi3EEENS4_18smem_ptr_flag_bitsILi8EEENSS_INS5_IJNSA_ILi8EEESG_EEENS5_IJSG_SB_EEEEEEEvNS4_8identityESZ_S19_vS1A_EENS_8epilogue10collective6detail29Sm90TmaWarpSpecializedAdapterINS1D_15DefaultEpilogueISI_SJ_SJ_NS1C_6thread17LinearCombinationISI_Li1EffLNS1H_9ScaleType4KindE0ELNS_15FloatRoundStyleE2ESI_EENS1_15EpilogueDefaultEEEEEvvEEEEvNT_6ParamsE)
        /*0008*/ 	.word	0x000000a8


	//----- nvinfo : EIATTR_FRAME_SIZE
	.align		4
.L_12:
        /*000c*/ 	.byte	0x04, 0x11
        /*000e*/ 	.short	(.L_14 - .L_13)
	.align		4
.L_13:
        /*0010*/ 	.word	index@(_ZN7cutlass13device_kernelINS_4gemm6kernel13GemmUniversalIN4cute5tupleIJiiiiEEENS1_10collective13CollectiveMmaINS1_37MainloopSm90TmaGmmaWarpSpecializedFP8ILi9ENS5_IJNS4_1CILi1EEESB_SB_EEENS1_32KernelTmaWarpSpecializedPingpongEEENS5_IJNSA_ILi64EEENSA_ILi128EEESG_EEENS_12float_e4m3_tENS5_IJlSB_lEEESI_SJ_NS4_8TiledMMAINS4_8MMA_AtomIJNS4_4SM904GMMA31MMA_64x128x32_F32E4M3E4M3_SS_TNILNSN_7ScaleInE1ELSP_1EEEEEENS4_6LayoutISC_NS5_IJNSA_ILi0EEEST_ST_EEEEENS5_IJNS4_10UnderscoreESW_SW_EEEEENS4_13SM90_TMA_LOADENS4_14ComposedLayoutINS4_7SwizzleILi3ELi4ELi3EEENS4_18smem_ptr_flag_bitsILi8EEENSS_INS5_IJNSA_ILi8EEESG_EEENS5_IJSG_SB_EEEEEEEvNS4_8identityESZ_S19_vS1A_EENS_8epilogue10collective6detail29Sm90TmaWarpSpecializedAdapterINS1D_15DefaultEpilogueISI_SJ_SJ_NS1C_6thread17LinearCombinationISI_Li1EffLNS1H_9ScaleType4KindE0ELNS_15FloatRoundStyleE2ESI_EENS1_15EpilogueDefaultEEEEEvvEEEEvNT_6ParamsE)
        /*0014*/ 	.word	0x00000000


	//----- nvinfo : EIATTR_MIN_STACK_SIZE
	.align		4
.L_14:
        /*0018*/ 	.byte	0x04, 0x12
        /*001a*/ 	.short	(.L_16 - .L_15)
	.align		4
.L_15:
        /*001c*/ 	.word	index@(_ZN7cutlass13device_kernelINS_4gemm6kernel13GemmUniversalIN4cute5tupleIJiiiiEEENS1_10collective13CollectiveMmaINS1_37MainloopSm90TmaGmmaWarpSpecializedFP8ILi9ENS5_IJNS4_1CILi1EEESB_SB_EEENS1_32KernelTmaWarpSpecializedPingpongEEENS5_IJNSA_ILi64EEENSA_ILi128EEESG_EEENS_12float_e4m3_tENS5_IJlSB_lEEESI_SJ_NS4_8TiledMMAINS4_8MMA_AtomIJNS4_4SM904GMMA31MMA_64x128x32_F32E4M3E4M3_SS_TNILNSN_7ScaleInE1ELSP_1EEEEEENS4_6LayoutISC_NS5_IJNSA_ILi0EEEST_ST_EEEEENS5_IJNS4_10UnderscoreESW_SW_EEEEENS4_13SM90_TMA_LOADENS4_14ComposedLayoutINS4_7SwizzleILi3ELi4ELi3EEENS4_18smem_ptr_flag_bitsILi8EEENSS_INS5_IJNSA_ILi8EEESG_EEENS5_IJSG_SB_EEEEEEEvNS4_8identityESZ_S19_vS1A_EENS_8epilogue10collective6detail29Sm90TmaWarpSpecializedAdapterINS1D_15DefaultEpilogueISI_SJ_SJ_NS1C_6thread17LinearCombinationISI_Li1EffLNS1H_9ScaleType4KindE0ELNS_15FloatRoundStyleE2ESI_EENS1_15EpilogueDefaultEEEEEvvEEEEvNT_6ParamsE)
        /*0020*/ 	.word	0x00000000
.L_16:


//--------------------- .nv.compat                --------------------------
	.section	.nv.compat,"",@"SHT_CUDA_COMPAT_INFO"
	.align	4
        /*0000*/ 	.byte	0x02, 0x09, 0x01, 0x00, 0x02, 0x02, 0x04, 0x00, 0x02, 0x05, 0x05, 0x00, 0x03, 0x07, 0x01, 0x01
        /*0010*/ 	.byte	0x02, 0x03, 0x01, 0x00, 0x02, 0x06, 0x01, 0x00, 0x04, 0x0b, 0x08, 0x00, 0x00, 0x00, 0x00, 0x00
        /*0020*/ 	.byte	0x00, 0x00, 0x00, 0x00


//--------------------- .nv.info._ZN7cutlass13device_kernelINS_4gemm6kernel13GemmUniversalIN4cute5tupleIJiiiiEEENS1_10collective13CollectiveMmaINS1_37MainloopSm90TmaGmmaWarpSpecializedFP8ILi9ENS5_IJNS4_1CILi1EEESB_SB_EEENS1_32KernelTmaWarpSpecializedPingpongEEENS5_IJNSA_ILi64EEENSA_ILi128EEESG_EEENS_12float_e4m3_tENS5_IJlSB_lEEESI_SJ_NS4_8TiledMMAINS4_8MMA_AtomIJNS4_4SM904GMMA31MMA_64x128x32_F32E4M3E4M3_SS_TNILNSN_7ScaleInE1ELSP_1EEEEEENS4_6LayoutISC_NS5_IJNSA_ILi0EEEST_ST_EEEEENS5_IJNS4_10UnderscoreESW_SW_EEEEENS4_13SM90_TMA_LOADENS4_14ComposedLayoutINS4_7SwizzleILi3ELi4ELi3EEENS4_18smem_ptr_flag_bitsILi8EEENSS_INS5_IJNSA_ILi8EEESG_EEENS5_IJSG_SB_EEEEEEEvNS4_8identityESZ_S19_vS1A_EENS_8epilogue10collective6detail29Sm90TmaWarpSpecializedAdapterINS1D_15DefaultEpilogueISI_SJ_SJ_NS1C_6thread17LinearCombinationISI_Li1EffLNS1H_9ScaleType4KindE0ELNS_15FloatRoundStyleE2ESI_EENS1_15EpilogueDefaultEEEEEvvEEEEvNT_6ParamsE --------------------------
	.section	.nv.info._ZN7cutlass13device_kernelINS_4gemm6kernel13GemmUniversalIN4cute5tupleIJiiiiEEENS1_10collective13CollectiveMmaINS1_37MainloopSm90TmaGmmaWarpSpecializedFP8ILi9ENS5_IJNS4_1CILi1EEESB_SB_EEENS1_32KernelTmaWarpSpecializedPingpongEEENS5_IJNSA_ILi64EEENSA_ILi128EEESG_EEENS_12float_e4m3_tENS5_IJlSB_lEEESI_SJ_NS4_8TiledMMAINS4_8MMA_AtomIJNS4_4SM904GMMA31MMA_64x128x32_F32E4M3E4M3_SS_TNILNSN_7ScaleInE1ELSP_1EEEEEENS4_6LayoutISC_NS5_IJNSA_ILi0EEEST_ST_EEEEENS5_IJNS4_10UnderscoreESW_SW_EEEEENS4_13SM90_TMA_LOADENS4_14ComposedLayoutINS4_7SwizzleILi3ELi4ELi3EEENS4_18smem_ptr_flag_bitsILi8EEENSS_INS5_IJNSA_ILi8EEESG_EEENS5_IJSG_SB_EEEEEEEvNS4_8identityESZ_S19_vS1A_EENS_8epilogue10collective6detail29Sm90TmaWarpSpecializedAdapterINS1D_15DefaultEpilogueISI_SJ_SJ_NS1C_6thread17LinearCombinationISI_Li1EffLNS1H_9ScaleType4KindE0ELNS_15FloatRoundStyleE2ESI_EENS1_15EpilogueDefaultEEEEEvvEEEEvNT_6ParamsE,"",@"SHT_CUDA_INFO"
	.sectionflags	@""
	.align	4


	//----- nvinfo : EIATTR_CUDA_API_VERSION
	.align		4
        /*0000*/ 	.byte	0x04, 0x37
        /*0002*/ 	.short	(.L_18 - .L_17)
.L_17:
        /*0004*/ 	.word	0x00000082


	//----- nvinfo : EIATTR_KPARAM_INFO
	.align		4
.L_18:
        /*0008*/ 	.byte	0x04, 0x17
        /*000a*/ 	.short	(.L_20 - .L_19)
.L_19:
        /*000c*/ 	.word	0x00000000
        /*0010*/ 	.short	0x0000
        /*0012*/ 	.short	0x0070
        /*0014*/ 	.byte	0x00, 0xf0, 0x01, 0x10


	//----- nvinfo : EIATTR_SPARSE_MMA_MASK
	.align		4
.L_20:
        /*0018*/ 	.byte	0x03, 0x50
        /*001a*/ 	.short	0x0000


	//----- nvinfo : EIATTR_MAXREG_COUNT
	.align		4
        /*001c*/ 	.byte	0x03, 0x1b
        /*001e*/ 	.short	0x00a8


	//----- nvinfo : EIATTR_NUM_BARRIERS
	.align		4
        /*0020*/ 	.byte	0x02, 0x4c
        /*0022*/ 	.byte	0x01
	.zero		1


	//----- nvinfo : EIATTR_MERCURY_ISA_VERSION
	.align		4
        /*0024*/ 	.byte	0x03, 0x5f
        /*0026*/ 	.short	0x0101


	//----- nvinfo : EIATTR_INT_WARP_WIDE_INSTR_OFFSETS
	.align		4
        /*0028*/ 	.byte	0x04, 0x31
        /*002a*/ 	.short	(.L_22 - .L_21)


	//   ....[0]....
.L_21:
        /*002c*/ 	.word	0x000004f0


	//   ....[1]....
        /*0030*/ 	.word	0x00000510


	//   ....[2]....
        /*0034*/ 	.word	0x00000590


	//   ....[3]....
        /*0038*/ 	.word	0x000005a0


	//   ....[4]....
        /*003c*/ 	.word	0x000005b0


	//   ....[5]....
        /*0040*/ 	.word	0x000005d0


	//   ....[6]....
        /*0044*/ 	.word	0x00000650


	//   ....[7]....
        /*0048*/ 	.word	0x00000670


	//----- nvinfo : EIATTR_COOP_GROUP_MASK_REGIDS
	.align		4
.L_22:
        /*004c*/ 	.byte	0x04, 0x29
        /*004e*/ 	.short	(.L_24 - .L_23)


	//   ....[0]....
.L_23:
        /*0050*/ 	.word	0xffffffff


	//   ....[1]....
        /*0054*/ 	.word	0xffffffff


	//   ....[2]....
        /*0058*/ 	.word	0xffffffff


	//   ....[3]....
        /*005c*/ 	.word	0xffffffff


	//   ....[4]....
        /*0060*/ 	.word	0xffffffff


	//   ....[5]....
        /*0064*/ 	.word	0xffffffff


	//----- nvinfo : EIATTR_COOP_GROUP_INSTR_OFFSETS
	.align		4
.L_24:
        /*0068*/ 	.byte	0x04, 0x28
        /*006a*/ 	.short	(.L_26 - .L_25)


	//   ....[0]....
.L_25:
        /*006c*/ 	.word	0x00000060


	//   ....[1]....
        /*0070*/ 	.word	0x00000070


	//   ....[2]....
        /*0074*/ 	.word	0x00000130


	//   ....[3]....
        /*0078*/ 	.word	0x00000390


	//   ....[4]....
        /*007c*/ 	.word	0x000003d0


	//   ....[5]....
        /*0080*/ 	.word	0x00000410


	//----- nvinfo : EIATTR_REG_RECONFIG
	.align		4
.L_26:
        /*0084*/ 	.byte	0x01, 0x54
	.zero		2


	//----- nvinfo : EIATTR_MBARRIER_INSTR_OFFSETS
	.align		4
        /*0088*/ 	.byte	0x04, 0x39
        /*008a*/ 	.short	(.L_28 - .L_27)


	//   ....[0]....
.L_27:
        /*008c*/ 	.word	0x00000250
        /*0090*/ 	.word	0x000000ff
        /*0094*/ 	.word	0x00000000
        /*0098*/ 	.short	0x0100
        /*009a*/ 	.byte	0x08
	.zero		1


	//   ....[1]....
        /*009c*/ 	.word	0x00000260
        /*00a0*/ 	.word	0x000000ff
        /*00a4*/ 	.word	0x00000048
        /*00a8*/ 	.short	0x0100
        /*00aa*/ 	.byte	0x08
	.zero		1


	//   ....[2]....
        /*00ac*/ 	.word	0x00000270
        /*00b0*/ 	.word	0x000000ff
        /*00b4*/ 	.word	0x00000008
        /*00b8*/ 	.short	0x0100
        /*00ba*/ 	.byte	0x08
	.zero		1


	//   ....[3]....
        /*00bc*/ 	.word	0x00000280
        /*00c0*/ 	.word	0x000000ff
        /*00c4*/ 	.word	0x00000050
        /*00c8*/ 	.short	0x0100
        /*00ca*/ 	.byte	0x08
	.zero		1


	//   ....[4]....
        /*00cc*/ 	.word	0x00000290
        /*00d0*/ 	.word	0x000000ff
        /*00d4*/ 	.word	0x00000010
        /*00d8*/ 	.short	0x0100
        /*00da*/ 	.byte	0x08
	.zero		1


	//   ....[5]....
        /*00dc*/ 	.word	0x000002a0
        /*00e0*/ 	.word	0x000000ff
        /*00e4*/ 	.word	0x00000058
        /*00e8*/ 	.short	0x0100
        /*00ea*/ 	.byte	0x08
	.zero		1


	//   ....[6]....
        /*00ec*/ 	.word	0x000002b0
        /*00f0*/ 	.word	0x000000ff
        /*00f4*/ 	.word	0x00000018
        /*00f8*/ 	.short	0x0100
        /*00fa*/ 	.byte	0x08
	.zero		1


	//   ....[7]....
        /*00fc*/ 	.word	0x000002c0
        /*0100*/ 	.word	0x000000ff
        /*0104*/ 	.word	0x00000060
        /*0108*/ 	.short	0x0100
        /*010a*/ 	.byte	0x08
	.zero		1


	//   ....[8]....
        /*010c*/ 	.word	0x000002d0
        /*0110*/ 	.word	0x000000ff
        /*0114*/ 	.word	0x00000020
        /*0118*/ 	.short	0x0100
        /*011a*/ 	.byte	0x08
	.zero		1


	//   ....[9]....
        /*011c*/ 	.word	0x000002e0
        /*0120*/ 	.word	0x000000ff
        /*0124*/ 	.word	0x00000068
        /*0128*/ 	.short	0x0100
        /*012a*/ 	.byte	0x08
	.zero		1


	//   ....[10]....
        /*012c*/ 	.word	0x000002f0
        /*0130*/ 	.word	0x000000ff
        /*0134*/ 	.word	0x00000028
        /*0138*/ 	.short	0x0100
        /*013a*/ 	.byte	0x08
	.zero		1


	//   ....[11]....
        /*013c*/ 	.word	0x00000300
        /*0140*/ 	.word	0x000000ff
        /*0144*/ 	.word	0x00000070
        /*0148*/ 	.short	0x0100
        /*014a*/ 	.byte	0x08
	.zero		1


	//   ....[12]....
        /*014c*/ 	.word	0x00000310
        /*0150*/ 	.word	0x000000ff
        /*0154*/ 	.word	0x00000030
        /*0158*/ 	.short	0x0100
        /*015a*/ 	.byte	0x08
	.zero		1


	//   ....[13]....
        /*015c*/ 	.word	0x00000320
        /*0160*/ 	.word	0x000000ff
        /*0164*/ 	.word	0x00000078
        /*0168*/ 	.short	0x0100
        /*016a*/ 	.byte	0x08
	.zero		1


	//   ....[14]....
        /*016c*/ 	.word	0x00000330
        /*0170*/ 	.word	0x000000ff
        /*0174*/ 	.word	0x00000038
        /*0178*/ 	.short	0x0100
        /*017a*/ 	.byte	0x08
	.zero		1


	//   ....[15]....
        /*017c*/ 	.word	0x00000340
        /*0180*/ 	.word	0x000000ff
        /*0184*/ 	.word	0x00000080
        /*0188*/ 	.short	0x0100
        /*018a*/ 	.byte	0x08
	.zero		1


	//   ....[16]....
        /*018c*/ 	.word	0x00000350
        /*0190*/ 	.word	0x000000ff
        /*0194*/ 	.word	0x00000040
        /*0198*/ 	.short	0x0100
        /*019a*/ 	.byte	0x08
	.zero		1


	//   ....[17]....
        /*019c*/ 	.word	0x00000360
        /*01a0*/ 	.word	0x000000ff
        /*01a4*/ 	.word	0x00000088
        /*01a8*/ 	.short	0x0100
        /*01aa*/ 	.byte	0x08
	.zero		1


	//   ....[18]....
        /*01ac*/ 	.word	0x000006a0
        /*01b0*/ 	.word	0x000000ff
        /*01b4*/ 	.word	0x000000c0
        /*01b8*/ 	.short	0x0100
        /*01ba*/ 	.byte	0x08
	.zero		1


	//   ....[19]....
        /*01bc*/ 	.word	0x000006f0
        /*01c0*/ 	.word	0x000000ff
        /*01c4*/ 	.word	0x000000c8
        /*01c8*/ 	.short	0x0100
        /*01ca*/ 	.byte	0x08
	.zero		1


	//   ....[20]....
        /*01cc*/ 	.word	0x00000710
        /*01d0*/ 	.word	0x000000ff
        /*01d4*/ 	.word	0x000000a0
        /*01d8*/ 	.short	0x0100
        /*01da*/ 	.byte	0x09
	.zero		1


	//   ....[21]....
        /*01dc*/ 	.word	0x00000720
        /*01e0*/ 	.word	0x000000ff
        /*01e4*/ 	.word	0x000000a8
        /*01e8*/ 	.short	0x0100
        /*01ea*/ 	.byte	0x09
	.zero		1


	//   ....[22]....
        /*01ec*/ 	.word	0x00000730
        /*01f0*/ 	.word	0x000000ff
        /*01f4*/ 	.word	0x000000b0
        /*01f8*/ 	.short	0x0100
        /*01fa*/ 	.byte	0x09
	.zero		1


	//   ....[23]....
        /*01fc*/ 	.word	0x00000740
        /*0200*/ 	.word	0x000000ff
        /*0204*/ 	.word	0x000000b8
        /*0208*/ 	.short	0x0100
        /*020a*/ 	.byte	0x09
	.zero		1


	//   ....[24]....
        /*020c*/ 	.word	0x000014f0
        /*0210*/ 	.word	0x000000ff
        /*0214*/ 	.word	0xfffffff8
        /*0218*/ 	.short	0x010a
        /*021a*/ 	.byte	0x0b
	.zero		1


	//   ....[25]....
        /*021c*/ 	.word	0x000019d0
        /*0220*/ 	.word	0x000000ff
        /*0224*/ 	.word	0x00000000
        /*0228*/ 	.short	0x010a
        /*022a*/ 	.byte	0x06
	.zero		1


	//   ....[26]....
        /*022c*/ 	.word	0x00001a10
        /*0230*/ 	.word	0x000000ff
        /*0234*/ 	.word	0x00000000
        /*0238*/ 	.short	0x010a
        /*023a*/ 	.byte	0x06
	.zero		1


	//   ....[27]....
        /*023c*/ 	.word	0x000023d0
        /*0240*/ 	.word	0x000000ff
        /*0244*/ 	.word	0x00000000
        /*0248*/ 	.short	0x010a
        /*024a*/ 	.byte	0x10
	.zero		1


	//   ....[28]....
        /*024c*/ 	.word	0x00002410
        /*0250*/ 	.word	0x000000ff
        /*0254*/ 	.word	0x00000000
        /*0258*/ 	.short	0x010a
        /*025a*/ 	.byte	0x10
	.zero		1


	//   ....[29]....
        /*025c*/ 	.word	0x00002b30
        /*0260*/ 	.word	0x000000ff
        /*0264*/ 	.word	0x00000000
        /*0268*/ 	.short	0x0101
        /*026a*/ 	.byte	0x08
	.zero		1


	//   ....[30]....
        /*026c*/ 	.word	0x000030a0
        /*0270*/ 	.word	0x00000011
        /*0274*/ 	.word	0x00000000
        /*0278*/ 	.short	0x0101
        /*027a*/ 	.byte	0x16
	.zero		1


	//   ....[31]....
        /*027c*/ 	.word	0x00003180
        /*0280*/ 	.word	0x000000ff
        /*0284*/ 	.word	0x00000000
        /*0288*/ 	.short	0x0101
        /*028a*/ 	.byte	0x08
	.zero		1


	//   ....[32]....
        /*028c*/ 	.word	0x00003230
        /*0290*/ 	.word	0x000000ff
        /*0294*/ 	.word	0x00000008
        /*0298*/ 	.short	0x010a
        /*029a*/ 	.byte	0x0b
	.zero		1


	//   ....[33]....
        /*029c*/ 	.word	0x00007ad0
        /*02a0*/ 	.word	0x00000004
        /*02a4*/ 	.word	0x00000000
        /*02a8*/ 	.short	0x0101
        /*02aa*/ 	.byte	0x16
	.zero		1


	//   ....[34]....
        /*02ac*/ 	.word	0x000083b0
        /*02b0*/ 	.word	0x00000013
        /*02b4*/ 	.word	0x00000048
        /*02b8*/ 	.short	0x010a
        /*02ba*/ 	.byte	0x3f
	.zero		1


	//   ....[35]....
        /*02bc*/ 	.word	0x00008720
        /*02c0*/ 	.word	0x0000000a
        /*02c4*/ 	.word	0x000000c8
        /*02c8*/ 	.short	0x0101
        /*02ca*/ 	.byte	0x3f
	.zero		1


	//   ....[36]....
        /*02cc*/ 	.word	0x00008e80
        /*02d0*/ 	.word	0x00000005
        /*02d4*/ 	.word	0x00000000
        /*02d8*/ 	.short	0x010a
        /*02da*/ 	.byte	0x3f
	.zero		1


	//   ....[37]....
        /*02dc*/ 	.word	0x00008f00
        /*02e0*/ 	.word	0x00000007
        /*02e4*/ 	.word	0x00000000
        /*02e8*/ 	.short	0x010a
        /*02ea*/ 	.byte	0x3f
	.zero		1


	//   ....[38]....
        /*02ec*/ 	.word	0x00008f90
        /*02f0*/ 	.word	0x00000006
        /*02f4*/ 	.word	0x00000000
        /*02f8*/ 	.short	0x010a
        /*02fa*/ 	.byte	0x3f
	.zero		1


	//   ....[39]....
        /*02fc*/ 	.word	0x00009020
        /*0300*/ 	.word	0x00000009
        /*0304*/ 	.word	0x00000000
        /*0308*/ 	.short	0x010a
        /*030a*/ 	.byte	0x3f
	.zero		1


	//   ....[40]....
        /*030c*/ 	.word	0x000090b0
        /*0310*/ 	.word	0x00000006
        /*0314*/ 	.word	0x00000000
        /*0318*/ 	.short	0x010a
        /*031a*/ 	.byte	0x3f
	.zero		1


	//   ....[41]....
        /*031c*/ 	.word	0x00009140
        /*0320*/ 	.word	0x00000009
        /*0324*/ 	.word	0x00000000
        /*0328*/ 	.short	0x010a
        /*032a*/ 	.byte	0x3f
	.zero		1


	//   ....[42]....
        /*032c*/ 	.word	0x000091d0
        /*0330*/ 	.word	0x00000008
        /*0334*/ 	.word	0x00000000
        /*0338*/ 	.short	0x010a
        /*033a*/ 	.byte	0x3f
	.zero		1


	//   ....[43]....
        /*033c*/ 	.word	0x00009260
        /*0340*/ 	.word	0x0000000b
        /*0344*/ 	.word	0x00000000
        /*0348*/ 	.short	0x010a
        /*034a*/ 	.byte	0x3f
	.zero		1


	//   ....[44]....
        /*034c*/ 	.word	0x000092f0
        /*0350*/ 	.word	0x00000003
        /*0354*/ 	.word	0x00000000
        /*0358*/ 	.short	0x010a
        /*035a*/ 	.byte	0x3f
	.zero		1


	//   ....[45]....
        /*035c*/ 	.word	0x00009360
        /*0360*/ 	.word	0x00000011
        /*0364*/ 	.word	0xfffffff8
        /*0368*/ 	.short	0x010a
        /*036a*/ 	.byte	0x3f
	.zero		1


	//   ....[46]....
        /*036c*/ 	.word	0x000093c0
        /*0370*/ 	.word	0x00000011
        /*0374*/ 	.word	0x00000000
        /*0378*/ 	.short	0x010a
        /*037a*/ 	.byte	0x3f
	.zero		1


	//   ....[47]....
        /*037c*/ 	.word	0x00009420
        /*0380*/ 	.word	0x00000012
        /*0384*/ 	.word	0x00000000
        /*0388*/ 	.short	0x010a
        /*038a*/ 	.byte	0x3f
	.zero		1


	//   ....[48]....
        /*038c*/ 	.word	0x00009480
        /*0390*/ 	.word	0x00000011
        /*0394*/ 	.word	0x00000008
        /*0398*/ 	.short	0x010a
        /*039a*/ 	.byte	0x3f
	.zero		1


	//   ....[49]....
        /*039c*/ 	.word	0x00009550
        /*03a0*/ 	.word	0x00000013
        /*03a4*/ 	.word	0x00000048
        /*03a8*/ 	.short	0x010a
        /*03aa*/ 	.byte	0x3f
	.zero		1


	//   ....[50]....
        /*03ac*/ 	.word	0x00009630
        /*03b0*/ 	.word	0x00000005
        /*03b4*/ 	.word	0x00000000
        /*03b8*/ 	.short	0x010a
        /*03ba*/ 	.byte	0x3f
	.zero		1


	//   ....[51]....
        /*03bc*/ 	.word	0x00009680
        /*03c0*/ 	.word	0x00000007
        /*03c4*/ 	.word	0x00000000
        /*03c8*/ 	.short	0x010a
        /*03ca*/ 	.byte	0x3f
	.zero		1


	//   ....[52]....
        /*03cc*/ 	.word	0x000096d0
        /*03d0*/ 	.word	0x00000006
        /*03d4*/ 	.word	0x00000000
        /*03d8*/ 	.short	0x010a
        /*03da*/ 	.byte	0x3f
	.zero		1


	//   ....[53]....
        /*03dc*/ 	.word	0x00009720
        /*03e0*/ 	.word	0x00000009
        /*03e4*/ 	.word	0x00000000
        /*03e8*/ 	.short	0x010a
        /*03ea*/ 	.byte	0x3f
	.zero		1


	//   ....[54]....
        /*03ec*/ 	.word	0x00009770
        /*03f0*/ 	.word	0x00000006
        /*03f4*/ 	.word	0x00000000
        /*03f8*/ 	.short	0x010a
        /*03fa*/ 	.byte	0x3f
	.zero		1


	//   ....[55]....
        /*03fc*/ 	.word	0x000097c0
        /*0400*/ 	.word	0x00000009
        /*0404*/ 	.word	0x00000000
        /*0408*/ 	.short	0x010a
        /*040a*/ 	.byte	0x3f
	.zero		1


	//   ....[56]....
        /*040c*/ 	.word	0x00009810
        /*0410*/ 	.word	0x00000008
        /*0414*/ 	.word	0x00000000
        /*0418*/ 	.short	0x010a
        /*041a*/ 	.byte	0x3f
	.zero		1


	//   ....[57]....
        /*041c*/ 	.word	0x00009860
        /*0420*/ 	.word	0x0000000b
        /*0424*/ 	.word	0x00000000
        /*0428*/ 	.short	0x010a
        /*042a*/ 	.byte	0x3f
	.zero		1


	//----- nvinfo : EIATTR_NUM_MBARRIERS
	.align		4
.L_28:
        /*042c*/ 	.byte	0x03, 0x38
        /*042e*/ 	.short	0x0018


	//----- nvinfo : EIATTR_EXIT_INSTR_OFFSETS
	.align		4
        /*0430*/ 	.byte	0x04, 0x1c
        /*0432*/ 	.short	(.L_30 - .L_29)


	//   ....[0]....
.L_29:
        /*0434*/ 	.word	0x00001220


	//   ....[1]....
        /*0438*/ 	.word	0x00001280


	//   ....[2]....
        /*043c*/ 	.word	0x000080e0


	//   ....[3]....
        /*0440*/ 	.word	0x00008110


	//   ....[4]....
        /*0444*/ 	.word	0x00009340


	//----- nvinfo : EIATTR_MAX_THREADS
	.align		4
.L_30:
        /*0448*/ 	.byte	0x04, 0x05
        /*044a*/ 	.short	(.L_32 - .L_31)
.L_31:
        /*044c*/ 	.word	0x00000180
        /*0450*/ 	.word	0x00000001
        /*0454*/ 	.word	0x00000001


	//----- nvinfo : EIATTR_CRS_STACK_SIZE
	.align		4
.L_32:
        /*0458*/ 	.byte	0x04, 0x1e
        /*045a*/ 	.short	(.L_34 - .L_33)
.L_33:
        /*045c*/ 	.word	0x00000000


	//----- nvinfo : EIATTR_CBANK_PARAM_SIZE
	.align		4
.L_34:
        /*0460*/ 	.byte	0x03, 0x19
        /*0462*/ 	.short	0x0470


	//----- nvinfo : EIATTR_PARAM_CBANK
	.align		4
        /*0464*/ 	.byte	0x04, 0x0a
        /*0466*/ 	.short	(.L_36 - .L_35)
	.align		4
.L_35:
        /*0468*/ 	.word	index@(.nv.constant0._ZN7cutlass13device_kernelINS_4gemm6kernel13GemmUniversalIN4cute5tupleIJiiiiEEENS1_10collective13CollectiveMmaINS1_37MainloopSm90TmaGmmaWarpSpecializedFP8ILi9ENS5_IJNS4_1CILi1EEESB_SB_EEENS1_32KernelTmaWarpSpecializedPingpongEEENS5_IJNSA_ILi64EEENSA_ILi128EEESG_EEENS_12float_e4m3_tENS5_IJlSB_lEEESI_SJ_NS4_8TiledMMAINS4_8MMA_AtomIJNS4_4SM904GMMA31MMA_64x128x32_F32E4M3E4M3_SS_TNILNSN_7ScaleInE1ELSP_1EEEEEENS4_6LayoutISC_NS5_IJNSA_ILi0EEEST_ST_EEEEENS5_IJNS4_10UnderscoreESW_SW_EEEEENS4_13SM90_TMA_LOADENS4_14ComposedLayoutINS4_7SwizzleILi3ELi4ELi3EEENS4_18smem_ptr_flag_bitsILi8EEENSS_INS5_IJNSA_ILi8EEESG_EEENS5_IJSG_SB_EEEEEEEvNS4_8identityESZ_S19_vS1A_EENS_8epilogue10collective6detail29Sm90TmaWarpSpecializedAdapterINS1D_15DefaultEpilogueISI_SJ_SJ_NS1C_6thread17LinearCombinationISI_Li1EffLNS1H_9ScaleType4KindE0ELNS_15FloatRoundStyleE2ESI_EENS1_15EpilogueDefaultEEEEEvvEEEEvNT_6ParamsE)
        /*046c*/ 	.short	0x0210
        /*046e*/ 	.short	0x0470


	//----- nvinfo : EIATTR_SW_WAR
	.align		4
.L_36:
        /*0470*/ 	.byte	0x04, 0x36
        /*0472*/ 	.short	(.L_38 - .L_37)
.L_37:
        /*0474*/ 	.word	0x00000008
.L_38:


//--------------------- .nv.callgraph             --------------------------
	.section	.nv.callgraph,"",@"SHT_CUDA_CALLGRAPH"
	.align	4
	.sectionentsize	8
	.align		4
        /*0000*/ 	.word	0x00000000
	.align		4
        /*0004*/ 	.word	0xffffffff
	.align		4
        /*0008*/ 	.word	0x00000000
	.align		4
        /*000c*/ 	.word	0xfffffffe
	.align		4
        /*0010*/ 	.word	0x00000000
	.align		4
        /*0014*/ 	.word	0xfffffffd
	.align		4
        /*0018*/ 	.word	0x00000000
	.align		4
        /*001c*/ 	.word	0xfffffffc


//--------------------- .nv.constant4             --------------------------
	.section	.nv.constant4,"a",@progbits
	.align	8
	.align		8
.nv.constant4:
        /*0000*/ 	.dword	_ZN40_INTERNAL_b652471f_4_k_cu_f3c640b8_268014cuda3std3__45__cpo5beginE
	.align		8
        /*0008*/ 	.dword	_ZN40_INTERNAL_b652471f_4_k_cu_f3c640b8_268014cuda3std3__45__cpo3endE
	.align		8
        /*0010*/ 	.dword	_ZN40_INTERNAL_b652471f_4_k_cu_f3c640b8_268014cuda3std3__45__cpo6cbeginE
	.align		8
        /*0018*/ 	.dword	_ZN40_INTERNAL_b652471f_4_k_cu_f3c640b8_268014cuda3std3__45__cpo4cendE
	.align		8
        /*0020*/ 	.dword	_ZN40_INTERNAL_b652471f_4_k_cu_f3c640b8_268014cuda3std3__442_GLOBAL__N__b652471f_4_k_cu_f3c640b8_268016ignoreE
	.align		8
        /*0028*/ 	.dword	_ZN40_INTERNAL_b652471f_4_k_cu_f3c640b8_268014cuda3std3__419piecewise_constructE
	.align		8
        /*0030*/ 	.dword	_ZN40_INTERNAL_b652471f_4_k_cu_f3c640b8_268014cuda3std3__48in_placeE
	.align		8
        /*0038*/ 	.dword	_ZN40_INTERNAL_b652471f_4_k_cu_f3c640b8_268014cuda3std6ranges3__45__cpo4swapE
	.align		8
        /*0040*/ 	.dword	_ZN40_INTERNAL_b652471f_4_k_cu_f3c640b8_268014cuda3std6ranges3__45__cpo9iter_moveE
	.align		8
        /*0048*/ 	.dword	_ZN40_INTERNAL_b652471f_4_k_cu_f3c640b8_268014cute7productE
	.align		8
        /*0050*/ 	.dword	_ZN40_INTERNAL_b652471f_4_k_cu_f3c640b8_268014cute1_E


//--------------------- .text._ZN7cutlass13device_kernelINS_4gemm6kernel13GemmUniversalIN4cute5tupleIJiiiiEEENS1_10collective13CollectiveMmaINS1_37MainloopSm90TmaGmmaWarpSpecializedFP8ILi9ENS5_IJNS4_1CILi1EEESB_SB_EEENS1_32KernelTmaWarpSpecializedPingpongEEENS5_IJNSA_ILi64EEENSA_ILi128EEESG_EEENS_12float_e4m3_tENS5_IJlSB_lEEESI_SJ_NS4_8TiledMMAINS4_8MMA_AtomIJNS4_4SM904GMMA31MMA_64x128x32_F32E4M3E4M3_SS_TNILNSN_7ScaleInE1ELSP_1EEEEEENS4_6LayoutISC_NS5_IJNSA_ILi0EEEST_ST_EEEEENS5_IJNS4_10UnderscoreESW_SW_EEEEENS4_13SM90_TMA_LOADENS4_14ComposedLayoutINS4_7SwizzleILi3ELi4ELi3EEENS4_18smem_ptr_flag_bitsILi8EEENSS_INS5_IJNSA_ILi8EEESG_EEENS5_IJSG_SB_EEEEEEEvNS4_8identityESZ_S19_vS1A_EENS_8epilogue10collective6detail29Sm90TmaWarpSpecializedAdapterINS1D_15DefaultEpilogueISI_SJ_SJ_NS1C_6thread17LinearCombinationISI_Li1EffLNS1H_9ScaleType4KindE0ELNS_15FloatRoundStyleE2ESI_EENS1_15EpilogueDefaultEEEEEvvEEEEvNT_6ParamsE --------------------------
	.section	.text._ZN7cutlass13device_kernelINS_4gemm6kernel13GemmUniversalIN4cute5tupleIJiiiiEEENS1_10collective13CollectiveMmaINS1_37MainloopSm90TmaGmmaWarpSpecializedFP8ILi9ENS5_IJNS4_1CILi1EEESB_SB_EEENS1_32KernelTmaWarpSpecializedPingpongEEENS5_IJNSA_ILi64EEENSA_ILi128EEESG_EEENS_12float_e4m3_tENS5_IJlSB_lEEESI_SJ_NS4_8TiledMMAINS4_8MMA_AtomIJNS4_4SM904GMMA31MMA_64x128x32_F32E4M3E4M3_SS_TNILNSN_7ScaleInE1ELSP_1EEEEEENS4_6LayoutISC_NS5_IJNSA_ILi0EEEST_ST_EEEEENS5_IJNS4_10UnderscoreESW_SW_EEEEENS4_13SM90_TMA_LOADENS4_14ComposedLayoutINS4_7SwizzleILi3ELi4ELi3EEENS4_18smem_ptr_flag_bitsILi8EEENSS_INS5_IJNSA_ILi8EEESG_EEENS5_IJSG_SB_EEEEEEEvNS4_8identityESZ_S19_vS1A_EENS_8epilogue10collective6detail29Sm90TmaWarpSpecializedAdapterINS1D_15DefaultEpilogueISI_SJ_SJ_NS1C_6thread17LinearCombinationISI_Li1EffLNS1H_9ScaleType4KindE0ELNS_15FloatRoundStyleE2ESI_EENS1_15EpilogueDefaultEEEEEvvEEEEvNT_6ParamsE,"ax",@progbits
	.align	128
.text._ZN7cutlass13device_kernelINS_4gemm6kernel13GemmUniversalIN4cute5tupleIJiiiiEEENS1_10collective13CollectiveMmaINS1_37MainloopSm90TmaGmmaWarpSpecializedFP8ILi9ENS5_IJNS4_1CILi1EEESB_SB_EEENS1_32KernelTmaWarpSpecializedPingpongEEENS5_IJNSA_ILi64EEENSA_ILi128EEESG_EEENS_12float_e4m3_tENS5_IJlSB_lEEESI_SJ_NS4_8TiledMMAINS4_8MMA_AtomIJNS4_4SM904GMMA31MMA_64x128x32_F32E4M3E4M3_SS_TNILNSN_7ScaleInE1ELSP_1EEEEEENS4_6LayoutISC_NS5_IJNSA_ILi0EEEST_ST_EEEEENS5_IJNS4_10UnderscoreESW_SW_EEEEENS4_13SM90_TMA_LOADENS4_14ComposedLayoutINS4_7SwizzleILi3ELi4ELi3EEENS4_18smem_ptr_flag_bitsILi8EEENSS_INS5_IJNSA_ILi8EEESG_EEENS5_IJSG_SB_EEEEEEEvNS4_8identityESZ_S19_vS1A_EENS_8epilogue10collective6detail29Sm90TmaWarpSpecializedAdapterINS1D_15DefaultEpilogueISI_SJ_SJ_NS1C_6thread17LinearCombinationISI_Li1EffLNS1H_9ScaleType4KindE0ELNS_15FloatRoundStyleE2ESI_EENS1_15EpilogueDefaultEEEEEvvEEEEvNT_6ParamsE:
        .type           _ZN7cutlass13device_kernelINS_4gemm6kernel13GemmUniversalIN4cute5tupleIJiiiiEEENS1_10collective13CollectiveMmaINS1_37MainloopSm90TmaGmmaWarpSpecializedFP8ILi9ENS5_IJNS4_1CILi1EEESB_SB_EEENS1_32KernelTmaWarpSpecializedPingpongEEENS5_IJNSA_ILi64EEENSA_ILi128EEESG_EEENS_12float_e4m3_tENS5_IJlSB_lEEESI_SJ_NS4_8TiledMMAINS4_8MMA_AtomIJNS4_4SM904GMMA31MMA_64x128x32_F32E4M3E4M3_SS_TNILNSN_7ScaleInE1ELSP_1EEEEEENS4_6LayoutISC_NS5_IJNSA_ILi0EEEST_ST_EEEEENS5_IJNS4_10UnderscoreESW_SW_EEEEENS4_13SM90_TMA_LOADENS4_14ComposedLayoutINS4_7SwizzleILi3ELi4ELi3EEENS4_18smem_ptr_flag_bitsILi8EEENSS_INS5_IJNSA_ILi8EEESG_EEENS5_IJSG_SB_EEEEEEEvNS4_8identityESZ_S19_vS1A_EENS_8epilogue10collective6detail29Sm90TmaWarpSpecializedAdapterINS1D_15DefaultEpilogueISI_SJ_SJ_NS1C_6thread17LinearCombinationISI_Li1EffLNS1H_9ScaleType4KindE0ELNS_15FloatRoundStyleE2ESI_EENS1_15EpilogueDefaultEEEEEvvEEEEvNT_6ParamsE,@function
        .size           _ZN7cutlass13device_kernelINS_4gemm6kernel13GemmUniversalIN4cute5tupleIJiiiiEEENS1_10collective13CollectiveMmaINS1_37MainloopSm90TmaGmmaWarpSpecializedFP8ILi9ENS5_IJNS4_1CILi1EEESB_SB_EEENS1_32KernelTmaWarpSpecializedPingpongEEENS5_IJNSA_ILi64EEENSA_ILi128EEESG_EEENS_12float_e4m3_tENS5_IJlSB_lEEESI_SJ_NS4_8TiledMMAINS4_8MMA_AtomIJNS4_4SM904GMMA31MMA_64x128x32_F32E4M3E4M3_SS_TNILNSN_7ScaleInE1ELSP_1EEEEEENS4_6LayoutISC_NS5_IJNSA_ILi0EEEST_ST_EEEEENS5_IJNS4_10UnderscoreESW_SW_EEEEENS4_13SM90_TMA_LOADENS4_14ComposedLayoutINS4_7SwizzleILi3ELi4ELi3EEENS4_18smem_ptr_flag_bitsILi8EEENSS_INS5_IJNSA_ILi8EEESG_EEENS5_IJSG_SB_EEEEEEEvNS4_8identityESZ_S19_vS1A_EENS_8epilogue10collective6detail29Sm90TmaWarpSpecializedAdapterINS1D_15DefaultEpilogueISI_SJ_SJ_NS1C_6thread17LinearCombinationISI_Li1EffLNS1H_9ScaleType4KindE0ELNS_15FloatRoundStyleE2ESI_EENS1_15EpilogueDefaultEEEEEvvEEEEvNT_6ParamsE,(.L_x_215 - _ZN7cutlass13device_kernelINS_4gemm6kernel13GemmUniversalIN4cute5tupleIJiiiiEEENS1_10collective13CollectiveMmaINS1_37MainloopSm90TmaGmmaWarpSpecializedFP8ILi9ENS5_IJNS4_1CILi1EEESB_SB_EEENS1_32KernelTmaWarpSpecializedPingpongEEENS5_IJNSA_ILi64EEENSA_ILi128EEESG_EEENS_12float_e4m3_tENS5_IJlSB_lEEESI_SJ_NS4_8TiledMMAINS4_8MMA_AtomIJNS4_4SM904GMMA31MMA_64x128x32_F32E4M3E4M3_SS_TNILNSN_7ScaleInE1ELSP_1EEEEEENS4_6LayoutISC_NS5_IJNSA_ILi0EEEST_ST_EEEEENS5_IJNS4_10UnderscoreESW_SW_EEEEENS4_13SM90_TMA_LOADENS4_14ComposedLayoutINS4_7SwizzleILi3ELi4ELi3EEENS4_18smem_ptr_flag_bitsILi8EEENSS_INS5_IJNSA_ILi8EEESG_EEENS5_IJSG_SB_EEEEEEEvNS4_8identityESZ_S19_vS1A_EENS_8epilogue10collective6detail29Sm90TmaWarpSpecializedAdapterINS1D_15DefaultEpilogueISI_SJ_SJ_NS1C_6thread17LinearCombinationISI_Li1EffLNS1H_9ScaleType4KindE0ELNS_15FloatRoundStyleE2ESI_EENS1_15EpilogueDefaultEEEEEvvEEEEvNT_6ParamsE)
        .other          _ZN7cutlass13device_kernelINS_4gemm6kernel13GemmUniversalIN4cute5tupleIJiiiiEEENS1_10collective13CollectiveMmaINS1_37MainloopSm90TmaGmmaWarpSpecializedFP8ILi9ENS5_IJNS4_1CILi1EEESB_SB_EEENS1_32KernelTmaWarpSpecializedPingpongEEENS5_IJNSA_ILi64EEENSA_ILi128EEESG_EEENS_12float_e4m3_tENS5_IJlSB_lEEESI_SJ_NS4_8TiledMMAINS4_8MMA_AtomIJNS4_4SM904GMMA31MMA_64x128x32_F32E4M3E4M3_SS_TNILNSN_7ScaleInE1ELSP_1EEEEEENS4_6LayoutISC_NS5_IJNSA_ILi0EEEST_ST_EEEEENS5_IJNS4_10UnderscoreESW_SW_EEEEENS4_13SM90_TMA_LOADENS4_14ComposedLayoutINS4_7SwizzleILi3ELi4ELi3EEENS4_18smem_ptr_flag_bitsILi8EEENSS_INS5_IJNSA_ILi8EEESG_EEENS5_IJSG_SB_EEEEEEEvNS4_8identityESZ_S19_vS1A_EENS_8epilogue10collective6detail29Sm90TmaWarpSpecializedAdapterINS1D_15DefaultEpilogueISI_SJ_SJ_NS1C_6thread17LinearCombinationISI_Li1EffLNS1H_9ScaleType4KindE0ELNS_15FloatRoundStyleE2ESI_EENS1_15EpilogueDefaultEEEEEvvEEEEvNT_6ParamsE,@"STO_CUDA_ENTRY STV_DEFAULT"
_ZN7cutlass13device_kernelINS_4gemm6kernel13GemmUniversalIN4cute5tupleIJiiiiEEENS1_10collective13CollectiveMmaINS1_37MainloopSm90TmaGmmaWarpSpecializedFP8ILi9ENS5_IJNS4_1CILi1EEESB_SB_EEENS1_32KernelTmaWarpSpecializedPingpongEEENS5_IJNSA_ILi64EEENSA_ILi128EEESG_EEENS_12float_e4m3_tENS5_IJlSB_lEEESI_SJ_NS4_8TiledMMAINS4_8MMA_AtomIJNS4_4SM904GMMA31MMA_64x128x32_F32E4M3E4M3_SS_TNILNSN_7ScaleInE1ELSP_1EEEEEENS4_6LayoutISC_NS5_IJNSA_ILi0EEEST_ST_EEEEENS5_IJNS4_10UnderscoreESW_SW_EEEEENS4_13SM90_TMA_LOADENS4_14ComposedLayoutINS4_7SwizzleILi3ELi4ELi3EEENS4_18smem_ptr_flag_bitsILi8EEENSS_INS5_IJNSA_ILi8EEESG_EEENS5_IJSG_SB_EEEEEEEvNS4_8identityESZ_S19_vS1A_EENS_8epilogue10collective6detail29Sm90TmaWarpSpecializedAdapterINS1D_15DefaultEpilogueISI_SJ_SJ_NS1C_6thread17LinearCombinationISI_Li1EffLNS1H_9ScaleType4KindE0ELNS_15FloatRoundStyleE2ESI_EENS1_15EpilogueDefaultEEEEEvvEEEEvNT_6ParamsE:
[----:B------:R-:W-:Y:S01]  /*0000*/  LDC R1, c[0x0][0x28] ;  /* 0x00000a00ff017b82 */ /* 0x000fe20000000800 */
[----:B------:R-:W0:Y:S01]  /*0010*/  S2R R13, SR_TID.X ;  /* 0x00000000000d7919 */ /* 0x000e220000002100 */
[----:B------:R-:W-:Y:S01]  /*0020*/  ELECT P0, URZ, PT ;  /* 0x00000000003f782f */ /* 0x000fe20003800000 */
[----:B------:R-:W-:Y:S01]  /*0030*/  BSSY B0, `(.L_x_0) ;  /* 0x000000f000007945 */ /* 0x000fe20003800000 */
[--C-:B0-----:R-:W-:Y:S02]  /*0040*/  SHF.R.U32.HI R0, RZ, 0x5, R13.reuse ;  /* 0x00000005ff007819 */ /* 0x101fe4000001160d */
[----:B------:R-:W-:-:S03]  /*0050*/  SHF.R.U32.HI R4, RZ, 0x7, R13 ;  /* 0x00000007ff047819 */ /* 0x000fc6000001160d */
[----:B------:R-:W0:Y:S04]  /*0060*/  SHFL.IDX PT, R2, R0, RZ, 0x1f ;  /* 0x00001fff00027589 */ /* 0x000e2800000e0000 */
[----:B------:R1:W2:Y:S01]  /*0070*/  SHFL.IDX PT, R5, R4, RZ, 0x1f ;  /* 0x00001fff04057589 */ /* 0x0002a200000e0000 */
[----:B0-----:R-:W-:-:S13]  /*0080*/  ISETP.NE.OR P0, PT, R2, RZ, !P0 ;  /* 0x000000ff0200720c */ /* 0x001fda0004705670 */
[----:B-12---:R-:W-:Y:S05]  /*0090*/  @P0 BRA `(.L_x_1) ;  /* 0x0000000000200947 */ /* 0x006fea0003800000 */
[----:B------:R-:W-:Y:S02]  /*00a0*/  ULDC.64 UR4, c[0x0][0x198] ;  /* 0x0000660000047ab9 */ /* 0x000fe40000000a00 */
[----:B------:R-:W-:Y:S02]  /*00b0*/  UIADD3 UR6, UP0, UR4, 0xf0, URZ ;  /* 0x000000f004067890 */ /* 0x000fe4000ff1e03f */
[----:B------:R-:W-:Y:S02]  /*00c0*/  UIADD3 UR4, UP1, UR4, 0x1f0, URZ ;  /* 0x000001f004047890 */ /* 0x000fe4000ff3e03f */
[----:B------:R-:W-:Y:S02]  /*00d0*/  UIADD3.X UR7, URZ, UR5, URZ, UP0, !UPT ;  /* 0x000000053f077290 */ /* 0x000fe400087fe43f */
[----:B------:R-:W-:-:S07]  /*00e0*/  UIADD3.X UR5, URZ, UR5, URZ, UP1, !UPT ;  /* 0x000000053f057290 */ /* 0x000fce0008ffe43f */
[----:B------:R0:W-:Y:S02]  /*00f0*/  UTMACCTL.PF [UR6] ;  /* 0x00000000060079b9 */ /* 0x0001e40008040000 */
[----:B------:R0:W-:Y:S02]  /*0100*/  UTMACCTL.PF [UR4] ;  /* 0x00000000040079b9 */ /* 0x0001e40008040000 */
[----:B0-----:R-:W-:Y:S01]  /*0110*/  NOP ;  /* 0x0000000000007918 */ /* 0x001fe20000000000 */
.L_x_1:
[----:B------:R-:W-:Y:S05]  /*0120*/  BSYNC B0 ;  /* 0x0000000000007941 */ /* 0x000fea0003800000 */
.L_x_0:
[----:B------:R-:W0:Y:S02]  /*0130*/  SHFL.IDX PT, R3, R0, RZ, 0x1f ;  /* 0x00001fff00037589 */ /* 0x000e2400000e0000 */
[----:B0-----:R-:W-:-:S13]  /*0140*/  ISETP.NE.AND P0, PT, R3, RZ, PT ;  /* 0x000000ff0300720c */ /* 0x001fda0003f05270 */
[----:B------:R-:W-:Y:S05]  /*0150*/  @P0 BRA `(.L_x_2) ;  /* 0x00000000008c0947 */ /* 0x000fea0003800000 */
[----:B------:R-:W-:Y:S01]  /*0160*/  ELECT P0, URZ, PT ;  /* 0x00000000003f782f */ /* 0x000fe20003800000 */
[----:B------:R-:W-:-:S12]  /*0170*/  BSSY B0, `(.L_x_2) ;  /* 0x0000021000007945 */ /* 0x000fd80003800000 */
[----:B------:R-:W-:Y:S05]  /*0180*/  @!P0 BRA `(.L_x_3) ;  /* 0x00000000007c8947 */ /* 0x000fea0003800000 */
[----:B------:R-:W0:Y:S01]  /*0190*/  S2UR UR8, SR_CgaCtaId ;  /* 0x00000000000879c3 */ /* 0x000e220000008800 */
[----:B------:R-:W-:Y:S01]  /*01a0*/  UMOV UR4, 0x400 ;  /* 0x0000040000047882 */ /* 0x000fe20000000000 */
[----:B------:R-:W-:Y:S01]  /*01b0*/  UMOV UR5, 0x1 ;  /* 0x0000000100057882 */ /* 0x000fe20000000000 */
[----:B------:R-:W-:Y:S02]  /*01c0*/  UMOV UR6, 0x80 ;  /* 0x0000008000067882 */ /* 0x000fe40000000000 */
[----:B------:R-:W-:-:S04]  /*01d0*/  UIADD3 UR6, -UR6, 0x100000, URZ ;  /* 0x0010000006067890 */ /* 0x000fc8000fffe13f */
[----:B------:R-:W-:Y:S02]  /*01e0*/  USHF.L.U32 UR7, UR6, 0xb, URZ ;  /* 0x0000000b06077899 */ /* 0x000fe4000800063f */
[----:B------:R-:W-:Y:S02]  /*01f0*/  USHF.L.U32 UR6, UR6, 0x1, URZ ;  /* 0x0000000106067899 */ /* 0x000fe4000800063f */
[----:B0-----:R-:W-:Y:S02]  /*0200*/  ULEA UR8, UR8, UR4, 0x18 ;  /* 0x0000000408087291 */ /* 0x001fe4000f8ec03f */
[----:B------:R-:W-:-:S04]  /*0210*/  UIADD3 UR4, -UR5, 0x100000, URZ ;  /* 0x0010000005047890 */ /* 0x000fc8000fffe13f */
[----:B------:R-:W-:Y:S02]  /*0220*/  USHF.L.U32 UR5, UR4, 0xb, URZ ;  /* 0x0000000b04057899 */ /* 0x000fe4000800063f */
[----:B------:R-:W-:Y:S01]  /*0230*/  USHF.L.U32 UR4, UR4, 0x1, URZ ;  /* 0x0000000104047899 */ /* 0x000fe2000800063f */
[----:B------:R-:W0:Y:S11]  /*0240*/  FENCE.VIEW.ASYNC.S ;  /* 0x00000000000073c6 */ /* 0x000e360000000000 */
[----:B0-----:R0:W1:Y:S01]  /*0250*/  SYNCS.EXCH.64 URZ, [UR8], UR4 ;  /* 0x00000004083f75b2 */ /* 0x0010620008000100 */
[----:B------:R0:W2:Y:S01]  /*0260*/  SYNCS.EXCH.64 URZ, [UR8+0x48], UR6 ;  /* 0x00004806083f75b2 */ /* 0x0000a20008000100 */
[----:B------:R0:W3:Y:S01]  /*0270*/  SYNCS.EXCH.64 URZ, [UR8+0x8], UR4 ;  /* 0x00000804083f75b2 */ /* 0x0000e20008000100 */
[----:B------:R0:W4:Y:S01]  /*0280*/  SYNCS.EXCH.64 URZ, [UR8+0x50], UR6 ;  /* 0x00005006083f75b2 */ /* 0x0001220008000100 */
[----:B------:R0:W0:Y:S01]  /*0290*/  SYNCS.EXCH.64 URZ, [UR8+0x10], UR4 ;  /* 0x00001004083f75b2 */ /* 0x0000220008000100 */
        /* <DEDUP_REMOVED lines=13> */
[----:B------:R-:W-:Y:S01]  /*0370*/  NOP ;  /* 0x0000000000007918 */ /* 0x000fe20000000000 */
.L_x_3:
[----:B0-----:R-:W-:Y:S05]  /*0380*/  BSYNC B0 ;  /* 0x0000000000007941 */ /* 0x001fea0003800000 */
.L_x_2:
[----:B------:R-:W0:Y:S01]  /*0390*/  SHFL.IDX PT, R6, R0, RZ, 0x1f ;  /* 0x00001fff00067589 */ /* 0x000e2200000e0000 */
[----:B------:R-:W-:Y:S01]  /*03a0*/  ELECT P0, URZ, PT ;  /* 0x00000000003f782f */ /* 0x000fe20003800000 */
[----:B------:R-:W-:Y:S01]  /*03b0*/  NOP ;  /* 0x0000000000007918 */ /* 0x000fe20000000000 */
[----:B------:R-:W-:Y:S01]  /*03c0*/  ELECT P1, URZ, PT ;  /* 0x00000000003f782f */ /* 0x000fe20003820000 */
[----:B------:R5:W1:Y:S01]  /*03d0*/  SHFL.IDX PT, R3, R0, RZ, 0x1f ;  /* 0x00001fff00037589 */ /* 0x000a6200000e0000 */
[----:B------:R-:W-:Y:S01]  /*03e0*/  UMOV UR4, 0x20 ;  /* 0x0000002000047882 */ /* 0x000fe20000000000 */
[----:B------:R-:W-:Y:S01]  /*03f0*/  UMOV UR11, 0x80 ;  /* 0x00000080000b7882 */ /* 0x000fe20000000000 */
[----:B------:R-:W-:Y:S01]  /*0400*/  ULDC.64 UR12, c[0x0][0x598] ;  /* 0x00016600000c7ab9 */ /* 0x000fe20000000a00 */
[----:B------:R-:W2:Y:S01]  /*0410*/  SHFL.IDX PT, R4, R4, RZ, 0x1f ;  /* 0x00001fff04047589 */ /* 0x000ea200000e0000 */
[----:B------:R-:W-:Y:S01]  /*0420*/  NOP ;  /* 0x0000000000007918 */ /* 0x000fe20000000000 */
[----:B------:R-:W-:Y:S01]  /*0430*/  VIADD R33, R5, 0xffffffff ;  /* 0xffffffff05217836 */ /* 0x000fe20000000000 */
[----:B------:R-:W-:Y:S01]  /*0440*/  ULDC.64 UR14, c[0x0][0x208] ;  /* 0x00008200000e7ab9 */ /* 0x000fe20000000a00 */
[----:B-----5:R-:W-:-:S02]  /*0450*/  SHF.R.S32.HI R0, RZ, 0x1f, R13 ;  /* 0x0000001fff007819 */ /* 0x020fc4000001140d */
[----:B------:R-:W-:Y:S02]  /*0460*/  ISETP.NE.AND P3, PT, R5, RZ, PT ;  /* 0x000000ff0500720c */ /* 0x000fe40003f65270 */
[----:B------:R-:W-:Y:S02]  /*0470*/  LEA.HI R0, R0, R13, RZ, 0x7 ;  /* 0x0000000d00007211 */ /* 0x000fe400078f38ff */
[----:B------:R-:W-:Y:S02]  /*0480*/  ISETP.GE.U32.AND P2, PT, R33, 0x2, PT ;  /* 0x000000022100780c */ /* 0x000fe40003f46070 */
[----:B------:R-:W-:Y:S02]  /*0490*/  LOP3.LUT R0, R0, 0xffffff80, RZ, 0xc0, !PT ;  /* 0xffffff8000007812 */ /* 0x000fe400078ec0ff */
[----:B0-----:R-:W-:-:S03]  /*04a0*/  ISETP.NE.OR P0, PT, R6, RZ, !P0 ;  /* 0x000000ff0600720c */ /* 0x001fc60004705670 */
[----:B------:R-:W-:Y:S01]  /*04b0*/  IMAD.IADD R11, R13, 0x1, -R0 ;  /* 0x000000010d0b7824 */ /* 0x000fe200078e0a00 */
[----:B-1----:R-:W-:Y:S02]  /*04c0*/  ISETP.NE.OR P1, PT, R3, RZ, !P1 ;  /* 0x000000ff0300720c */ /* 0x002fe40004f25670 */
[----:B------:R-:W-:-:S04]  /*04d0*/  SHF.R.S32.HI R3, RZ, 0x1f, R2 ;  /* 0x0000001fff037819 */ /* 0x000fc80000011402 */
[----:B------:R-:W-:-:S03]  /*04e0*/  LEA.HI R3, R3, R2, RZ, 0x2 ;  /* 0x0000000203037211 */ /* 0x000fc600078f10ff */
[----:B------:R-:W-:Y:S01]  /*04f0*/  VOTEU.ALL UP0, P0 ;  /* 0x00000000003f7886 */ /* 0x000fe20000000000 */
[----:B------:R-:W-:-:S03]  /*0500*/  LOP3.LUT R3, R3, 0xfffffffc, RZ, 0xc0, !PT ;  /* 0xfffffffc03037812 */ /* 0x000fc600078ec0ff */
[----:B------:R-:W-:Y:S01]  /*0510*/  VOTEU.ALL UP1, P1 ;  /* 0x00000000003f7886 */ /* 0x000fe20000820000 */
[----:B------:R-:W0:Y:S01]  /*0520*/  @!UP0 S2UR UR7, SR_CgaCtaId ;  /* 0x00000000000789c3 */ /* 0x000e220000008800 */
[----:B------:R-:W-:Y:S01]  /*0530*/  @!UP0 UMOV UR6, 0x400 ;  /* 0x0000040000068882 */ /* 0x000fe20000000000 */
[----:B------:R-:W-:-:S04]  /*0540*/  @!UP0 UIADD3 UR4, -UR4, 0x100000, URZ ;  /* 0x0010000004048890 */ /* 0x000fc8000fffe13f */
[----:B------:R-:W-:Y:S02]  /*0550*/  @!UP0 USHF.L.U32 UR5, UR4, 0xb, URZ ;  /* 0x0000000b04058899 */ /* 0x000fe4000800063f */
[----:B------:R-:W-:Y:S01]  /*0560*/  @!UP0 USHF.L.U32 UR4, UR4, 0x1, URZ ;  /* 0x0000000104048899 */ /* 0x000fe2000800063f */
[----:B------:R-:W-:Y:S01]  /*0570*/  IMAD.IADD R20, R2, 0x1, -R3 ;  /* 0x0000000102147824 */ /* 0x000fe200078e0a03 */
[----:B------:R-:W-:Y:S01]  /*0580*/  @!UP1 UMOV UR9, 0x400 ;  /* 0x0000040000099882 */ /* 0x000fe20000000000 */
[----:B------:R-:W-:Y:S01]  /*0590*/  VOTEU.ALL UP2, P1 ;  /* 0x00000000003f7886 */ /* 0x000fe20000840000 */
[----:B------:R-:W-:Y:S01]  /*05a0*/  VOTEU.ALL UP3, P1 ;  /* 0x00000000003f7886 */ /* 0x000fe20000860000 */
[----:B------:R-:W-:Y:S01]  /*05b0*/  VOTEU.ALL UP4, P1 ;  /* 0x00000000003f7886 */ /* 0x000fe20000880000 */
[----:B------:R-:W1:Y:S01]  /*05c0*/  @!UP1 S2UR UR10, SR_CgaCtaId ;  /* 0x00000000000a99c3 */ /* 0x000e620000008800 */
[----:B------:R-:W-:Y:S01]  /*05d0*/  VOTEU.ALL UP5, P1 ;  /* 0x00000000003f7886 */ /* 0x000fe200008a0000 */
[----:B------:R-:W-:-:S04]  /*05e0*/  ISETP.NE.U32.AND P1, PT, RZ, UR12, PT ;  /* 0x0000000cff007c0c */ /* 0x000fc8000bf25070 */
[----:B------:R-:W-:Y:S01]  /*05f0*/  ISETP.NE.AND.EX P1, PT, RZ, UR13, PT, P1 ;  /* 0x0000000dff007c0c */ /* 0x000fe2000bf25310 */
[----:B0-----:R-:W-:Y:S02]  /*0600*/  @!UP0 ULEA UR8, UR7, UR6, 0x18 ;  /* 0x0000000607088291 */ /* 0x001fe4000f8ec03f */
[----:B------:R-:W-:-:S04]  /*0610*/  @!UP1 UIADD3 UR6, -UR11, 0x100000, URZ ;  /* 0x001000000b069890 */ /* 0x000fc8000fffe13f */
[----:B------:R-:W-:Y:S02]  /*0620*/  @!UP1 USHF.L.U32 UR7, UR6, 0xb, URZ ;  /* 0x0000000b06079899 */ /* 0x000fe4000800063f */
[----:B------:R-:W-:Y:S01]  /*0630*/  @!UP1 USHF.L.U32 UR6, UR6, 0x1, URZ ;  /* 0x0000000106069899 */ /* 0x000fe2000800063f */
[----:B--2---:R-:W-:Y:S01]  /*0640*/  R2UR UR11, R4 ;  /* 0x00000000040b72ca */ /* 0x004fe200000e0000 */
[----:B------:R-:W-:Y:S01]  /*0650*/  VOTEU.ALL UP0, P0 ;  /* 0x00000000003f7886 */ /* 0x000fe20000000000 */
[----:B-1----:R-:W-:Y:S01]  /*0660*/  @!UP1 ULEA UR9, UR10, UR9, 0x18 ;  /* 0x000000090a099291 */ /* 0x002fe2000f8ec03f */
[----:B------:R-:W-:Y:S01]  /*0670*/  VOTEU.ALL UP1, P0 ;  /* 0x00000000003f7886 */ /* 0x000fe20000020000 */
[C---:B------:R-:W-:Y:S01]  /*0680*/  ISETP.NE.AND P0, PT, R20.reuse, 0x3, PT ;  /* 0x000000031400780c */ /* 0x040fe20003f05270 */
[----:B------:R-:W0:Y:S02]  /*0690*/  FENCE.VIEW.ASYNC.S ;  /* 0x00000000000073c6 */ /* 0x000e240000000000 */
[----:B0-----:R0:W3:Y:S01]  /*06a0*/  @!UP0 SYNCS.EXCH.64 URZ, [UR8+0xc0], UR4 ;  /* 0x0000c004083f85b2 */ /* 0x0010e20008000100 */
[----:B------:R-:W-:-:S04]  /*06b0*/  ISETP.EQ.OR P0, PT, R20, RZ, !P0 ;  /* 0x000000ff1400720c */ /* 0x000fc80004702670 */
[----:B------:R-:W-:-:S04]  /*06c0*/  ISETP.EQ.AND P0, PT, R5, RZ, P0 ;  /* 0x000000ff0500720c */ /* 0x000fc80000702270 */
[----:B------:R-:W-:-:S04]  /*06d0*/  SEL R7, RZ, 0x1, !P0 ;  /* 0x00000001ff077807 */ /* 0x000fc80004000000 */
[----:B------:R-:W-:Y:S01]  /*06e0*/  SEL R7, R7, 0x2, P2 ;  /* 0x0000000207077807 */ /* 0x000fe20001000000 */
[----:B------:R0:W3:Y:S01]  /*06f0*/  @!UP1 SYNCS.EXCH.64 URZ, [UR8+0xc8], UR4 ;  /* 0x0000c804083f95b2 */ /* 0x0000e20008000100 */
[----:B------:R-:W-:Y:S01]  /*0700*/  NOP ;  /* 0x0000000000007918 */ /* 0x000fe20000000000 */
[----:B------:R0:W3:Y:S01]  /*0710*/  @!UP2 SYNCS.EXCH.64 URZ, [UR9+0xa0], UR6 ;  /* 0x0000a006093fa5b2 */ /* 0x0000e20008000100 */
[----:B------:R0:W3:Y:S01]  /*0720*/  @!UP3 SYNCS.EXCH.64 URZ, [UR9+0xa8], UR6 ;  /* 0x0000a806093fb5b2 */ /* 0x0000e20008000100 */
[----:B------:R0:W3:Y:S01]  /*0730*/  @!UP4 SYNCS.EXCH.64 URZ, [UR9+0xb0], UR6 ;  /* 0x0000b006093fc5b2 */ /* 0x0000e20008000100 */
[----:B------:R0:W3:Y:S01]  /*0740*/  @!UP5 SYNCS.EXCH.64 URZ, [UR9+0xb8], UR6 ;  /* 0x0000b806093fd5b2 */ /* 0x0000e20008000100 */
[----:B------:R-:W-:Y:S01]  /*0750*/  NOP ;  /* 0x0000000000007918 */ /* 0x000fe20000000000 */
[----:B---34-:R-:W-:Y:S06]  /*0760*/  BAR.SYNC.DEFER_BLOCKING 0x0 ;  /* 0x0000000000007b1d */ /* 0x018fec0000010000 */
[----:B0-----:R-:W-:Y:S05]  /*0770*/  @!P1 BRA `(.L_x_4) ;  /* 0x00000000001c9947 */ /* 0x001fea0003800000 */
[----:B------:R-:W0:Y:S02]  /*0780*/  LDC.64 R2, c[0x0][0x598] ;  /* 0x00016600ff027b82 */ /* 0x000e240000000a00 */
[----:B0-----:R-:W2:Y:S02]  /*0790*/  LDG.E.64 R2, desc[UR14][R2.64] ;  /* 0x0000000e02027981 */ /* 0x001ea4000c1e1b00 */
[----:B--2---:R-:W-:-:S04]  /*07a0*/  ISETP.NE.U32.AND P0, PT, R2, RZ, PT ;  /* 0x000000ff0200720c */ /* 0x004fc80003f05070 */
[----:B------:R-:W-:-:S13]  /*07b0*/  ISETP.NE.AND.EX P0, PT, R3, RZ, PT, P0 ;  /* 0x000000ff0300720c */ /* 0x000fda0003f05300 */
[----:B------:R-:W-:Y:S05]  /*07c0*/  @!P0 BRA `(.L_x_4) ;  /* 0x0000000000088947 */ /* 0x000fea0003800000 */
[----:B------:R2:W5:Y:S01]  /*07d0*/  LD.E R10, desc[UR14][R2.64] ;  /* 0x0000000e020a7980 */ /* 0x000562000c101900 */
[----:B------:R-:W-:Y:S05]  /*07e0*/  BRA `(.L_x_5) ;  /* 0x0000000000207947 */ /* 0x000fea0003800000 */
.L_x_4:
[----:B------:R-:W-:Y:S02]  /*07f0*/  ULDC.64 UR4, c[0x0][0x588] ;  /* 0x0001620000047ab9 */ /* 0x000fe40000000a00 */
[----:B------:R-:W-:-:S04]  /*0800*/  ISETP.NE.U32.AND P0, PT, RZ, UR4, PT ;  /* 0x00000004ff007c0c */ /* 0x000fc8000bf05070 */
[----:B------:R-:W-:-:S13]  /*0810*/  ISETP.NE.AND.EX P0, PT, RZ, UR5, PT, P0 ;  /* 0x00000005ff007c0c */ /* 0x000fda000bf05300 */
[----:B------:R-:W-:Y:S05]  /*0820*/  @!P0 BRA `(.L_x_6) ;  /* 0x00000000000c8947 */ /* 0x000fea0003800000 */
[----:B------:R-:W0:Y:S02]  /*0830*/  LDC.64 R2, c[0x0][0x588] ;  /* 0x00016200ff027b82 */ /* 0x000e240000000a00 */
[----:B0-----:R0:W5:Y:S01]  /*0840*/  LDG.E R10, desc[UR14][R2.64] ;  /* 0x0000000e020a7981 */ /* 0x001162000c1e1900 */
[----:B------:R-:W-:Y:S05]  /*0850*/  BRA `(.L_x_5) ;  /* 0x0000000000047947 */ /* 0x000fea0003800000 */
.L_x_6:
[----:B------:R-:W1:Y:S02]  /*0860*/  LDC R10, c[0x0][0x580] ;  /* 0x00016000ff0a7b82 */ /* 0x000e640000000800 */
.L_x_5:
[----:B------:R-:W-:Y:S02]  /*0870*/  ULDC.64 UR4, c[0x0][0x5a0] ;  /* 0x0001680000047ab9 */ /* 0x000fe40000000a00 */
[----:B------:R-:W-:-:S04]  /*0880*/  ISETP.NE.U32.AND P0, PT, RZ, UR4, PT ;  /* 0x00000004ff007c0c */ /* 0x000fc8000bf05070 */
[----:B------:R-:W-:-:S13]  /*0890*/  ISETP.NE.AND.EX P0, PT, RZ, UR5, PT, P0 ;  /* 0x00000005ff007c0c */ /* 0x000fda000bf05300 */
[----:B------:R-:W-:Y:S05]  /*08a0*/  @!P0 BRA `(.L_x_7) ;  /* 0x00000000001c8947 */ /* 0x000fea0003800000 */
[----:B0-2---:R-:W0:Y:S02]  /*08b0*/  LDC.64 R2, c[0x0][0x5a0] ;  /* 0x00016800ff027b82 */ /* 0x005e240000000a00 */
[----:B0-----:R-:W2:Y:S02]  /*08c0*/  LDG.E.64 R2, desc[UR14][R2.64] ;  /* 0x0000000e02027981 */ /* 0x001ea4000c1e1b00 */
[----:B--2---:R-:W-:-:S04]  /*08d0*/  ISETP.NE.U32.AND P0, PT, R2, RZ, PT ;  /* 0x000000ff0200720c */ /* 0x004fc80003f05070 */
[----:B------:R-:W-:-:S13]  /*08e0*/  ISETP.NE.AND.EX P0, PT, R3, RZ, PT, P0 ;  /* 0x000000ff0300720c */ /* 0x000fda0003f05300 */
[----:B------:R-:W-:Y:S05]  /*08f0*/  @!P0 BRA `(.L_x_7) ;  /* 0x0000000000088947 */ /* 0x000fea0003800000 */
[----:B------:R0:W5:Y:S01]  /*0900*/  LD.E R12, desc[UR14][R2.64] ;  /* 0x0000000e020c7980 */ /* 0x000162000c101900 */
[----:B------:R-:W-:Y:S05]  /*0910*/  BRA `(.L_x_8) ;  /* 0x0000000000207947 */ /* 0x000fea0003800000 */
.L_x_7:
[----:B------:R-:W-:Y:S02]  /*0920*/  ULDC.64 UR4, c[0x0][0x590] ;  /* 0x0001640000047ab9 */ /* 0x000fe40000000a00 */
[----:B------:R-:W-:-:S04]  /*0930*/  ISETP.NE.U32.AND P0, PT, RZ, UR4, PT ;  /* 0x00000004ff007c0c */ /* 0x000fc8000bf05070 */
[----:B------:R-:W-:-:S13]  /*0940*/  ISETP.NE.AND.EX P0, PT, RZ, UR5, PT, P0 ;  /* 0x00000005ff007c0c */ /* 0x000fda000bf05300 */
[----:B------:R-:W-:Y:S05]  /*0950*/  @!P0 BRA `(.L_x_9) ;  /* 0x00000000000c8947 */ /* 0x000fea0003800000 */
[----:B0-2---:R-:W0:Y:S02]  /*0960*/  LDC.64 R2, c[0x0][0x590] ;  /* 0x00016400ff027b82 */ /* 0x005e240000000a00 */
[----:B0-----:R4:W5:Y:S01]  /*0970*/  LDG.E R12, desc[UR14][R2.64] ;  /* 0x0000000e020c7981 */ /* 0x001962000c1e1900 */
[----:B------:R-:W-:Y:S05]  /*0980*/  BRA `(.L_x_8) ;  /* 0x0000000000047947 */ /* 0x000fea0003800000 */
.L_x_9:
[----:B------:R-:W3:Y:S02]  /*0990*/  LDC R12, c[0x0][0x584] ;  /* 0x00016100ff0c7b82 */ /* 0x000ee40000000800 */
.L_x_8:
[----:B------:R-:W1:Y:S01]  /*09a0*/  LDC R0, c[0x0][0x65c] ;  /* 0x00019700ff007b82 */ /* 0x000e620000000800 */
[----:B------:R-:W0:Y:S01]  /*09b0*/  S2R R21, SR_CTAID.Y ;  /* 0x0000000000157919 */ /* 0x000e220000002600 */
[----:B------:R-:W-:Y:S01]  /*09c0*/  ULDC UR8, c[0x0][0x28c] ;  /* 0x0000a30000087ab9 */ /* 0x000fe20000000800 */
[----:B------:R-:W-:Y:S01]  /*09d0*/  ISETP.NE.AND P0, PT, R5, 0x2, PT ;  /* 0x000000020500780c */ /* 0x000fe20003f05270 */
[----:B------:R-:W-:Y:S01]  /*09e0*/  UIADD3 UR8, UR8, 0x7f, URZ ;  /* 0x0000007f08087890 */ /* 0x000fe2000fffe03f */
[----:B------:R-:W3:Y:S01]  /*09f0*/  S2R R14, SR_CTAID.X ;  /* 0x00000000000e7919 */ /* 0x000ee20000002500 */
[----:B------:R-:W-:Y:S01]  /*0a00*/  UMOV UR5, URZ ;  /* 0x0000003f00057c82 */ /* 0x000fe20008000000 */
[----:B------:R-:W-:Y:S01]  /*0a10*/  UMOV UR4, URZ ;  /* 0x0000003f00047c82 */ /* 0x000fe20008000000 */
[----:B------:R-:W-:-:S04]  /*0a20*/  USHF.R.S32.HI UR9, URZ, 0x1f, UR8 ;  /* 0x0000001f3f097899 */ /* 0x000fc80008011408 */
[----:B------:R-:W-:-:S04]  /*0a30*/  ULEA.HI UR9, UR9, UR8, URZ, 0x7 ;  /* 0x0000000809097291 */ /* 0x000fc8000f8f383f */
[----:B------:R-:W-:Y:S01]  /*0a40*/  USHF.R.S32.HI UR13, URZ, 0x7, UR9 ;  /* 0x000000073f0d7899 */ /* 0x000fe20008011409 */
[----:B-1----:R-:W-:-:S13]  /*0a50*/  ISETP.NE.AND P2, PT, R0, 0x1, PT ;  /* 0x000000010000780c */ /* 0x002fda0003f45270 */
[----:B------:R-:W3:Y:S01]  /*0a60*/  @P2 LDC R15, c[0x0][0x10] ;  /* 0x00000400ff0f2b82 */ /* 0x000ee20000000800 */
[----:B0-2-4-:R-:W-:Y:S02]  /*0a70*/  @P2 IMAD.MOV.U32 R2, RZ, RZ, R21 ;  /* 0x000000ffff022224 */ /* 0x015fe400078e0015 */
[----:B------:R-:W-:Y:S02]  /*0a80*/  @P2 IMAD.MOV.U32 R3, RZ, RZ, RZ ;  /* 0x000000ffff032224 */ /* 0x000fe400078e00ff */
[----:B------:R-:W-:-:S03]  /*0a90*/  @P2 IMAD.MOV.U32 R5, RZ, RZ, RZ ;  /* 0x000000ffff052224 */ /* 0x000fc600078e00ff */
[----:B------:R-:W0:Y:S01]  /*0aa0*/  @!P2 LDC R9, c[0x0][0xc] ;  /* 0x00000300ff09ab82 */ /* 0x000e220000000800 */
[----:B------:R-:W-:Y:S01]  /*0ab0*/  ULDC UR6, c[0x0][0xc] ;  /* 0x0000030000067ab9 */ /* 0x000fe20000000800 */
[----:B------:R-:W-:Y:S02]  /*0ac0*/  ULDC UR7, c[0x0][0x10] ;  /* 0x0000040000077ab9 */ /* 0x000fe40000000800 */
[----:B------:R-:W-:-:S04]  /*0ad0*/  UIMAD.WIDE.U32 UR6, UR6, UR7, URZ ;  /* 0x00000007060672a5 */ /* 0x000fc8000f8e003f */
[----:B------:R-:W1:Y:S01]  /*0ae0*/  LDC R8, c[0x0][0x14] ;  /* 0x00000500ff087b82 */ /* 0x000e620000000800 */
[----:B---3--:R-:W-:-:S04]  /*0af0*/  @P2 IMAD.WIDE.U32 R2, R14, R15, R2 ;  /* 0x0000000f0e022225 */ /* 0x008fc800078e0002 */
[----:B------:R-:W-:Y:S02]  /*0b00*/  IMAD.MOV.U32 R15, RZ, RZ, RZ ;  /* 0x000000ffff0f7224 */ /* 0x000fe400078e00ff */
[----:B------:R-:W-:Y:S02]  /*0b10*/  @P2 IMAD.IADD R3, R3, 0x1, R5 ;  /* 0x0000000103032824 */ /* 0x000fe400078e0205 */
[----:B0-----:R-:W-:-:S04]  /*0b20*/  @!P2 IMAD.WIDE.U32 R4, R9, R21, R14 ;  /* 0x000000150904a225 */ /* 0x001fc800078e000e */
[----:B------:R-:W-:Y:S02]  /*0b30*/  @!P2 IMAD.MOV.U32 R2, RZ, RZ, R4 ;  /* 0x000000ffff02a224 */ /* 0x000fe400078e0004 */
[----:B------:R-:W-:Y:S02]  /*0b40*/  @!P2 IMAD.MOV.U32 R3, RZ, RZ, R5 ;  /* 0x000000ffff03a224 */ /* 0x000fe400078e0005 */
[C---:B-1----:R-:W-:Y:S02]  /*0b50*/  IMAD R17, R8.reuse, UR7, RZ ;  /* 0x0000000708117c24 */ /* 0x042fe4000f8e02ff */
[----:B------:R-:W-:Y:S01]  /*0b60*/  IMAD.WIDE.U32 R8, R8, UR6, RZ ;  /* 0x0000000608087c25 */ /* 0x000fe2000f8e00ff */
[----:B------:R-:W-:-:S03]  /*0b70*/  ULDC.64 UR6, c[0x0][0x650] ;  /* 0x0001940000067ab9 */ /* 0x000fc60000000a00 */
[----:B------:R-:W-:Y:S01]  /*0b80*/  IMAD.IADD R0, R9, 0x1, R17 ;  /* 0x0000000109007824 */ /* 0x000fe200078e0211 */
[----:B------:R-:W-:Y:S06]  /*0b90*/  @P0 BRA `(.L_x_10) ;  /* 0x0000000000200947 */ /* 0x000fec0003800000 */
[----:B------:R-:W-:Y:S01]  /*0ba0*/  UISETP.GE.U32.AND UP0, UPT, UR13, 0x9, UPT ;  /* 0x000000090d00788c */ /* 0x000fe2000bf06070 */
[----:B------:R-:W-:Y:S01]  /*0bb0*/  IADD3 R2, P0, R2, R8, RZ ;  /* 0x0000000802027210 */ /* 0x000fe20007f1e0ff */
[----:B------:R-:W-:-:S04]  /*0bc0*/  UIMAD.WIDE.U32 UR4, UR13, 0x38e38e39, URZ ;  /* 0x38e38e390d0478a5 */ /* 0x000fc8000f8e003f */
[----:B------:R-:W-:Y:S01]  /*0bd0*/  USHF.R.U32.HI UR5, URZ, 0x1, UR5 ;  /* 0x000000013f057899 */ /* 0x000fe20008011605 */
[----:B------:R-:W-:Y:S02]  /*0be0*/  IMAD.X R3, R0, 0x1, R3, P0 ;  /* 0x0000000100037824 */ /* 0x000fe400000e0603 */
[----:B------:R-:W-:Y:S02]  /*0bf0*/  UMOV UR4, URZ ;  /* 0x0000003f00047c82 */ /* 0x000fe40008000000 */
[----:B------:R-:W-:Y:S02]  /*0c00*/  @UP0 ULOP3.LUT UR4, UR5, 0x1, URZ, 0xc0, !UPT ;  /* 0x0000000105040892 */ /* 0x000fe4000f8ec03f */
[----:B------:R-:W-:-:S12]  /*0c10*/  UIMAD UR5, UR5, -0x9, UR13 ;  /* 0xfffffff7050578a4 */ /* 0x000fd8000f8e020d */
.L_x_10:
[----:B------:R-:W-:Y:S01]  /*0c20*/  ISETP.GE.U32.AND P0, PT, R2, UR6, PT ;  /* 0x0000000602007c0c */ /* 0x000fe2000bf06070 */
[----:B------:R-:W-:Y:S01]  /*0c30*/  IMAD.MOV.U32 R6, RZ, RZ, -0x1 ;  /* 0xffffffffff067424 */ /* 0x000fe200078e00ff */
[----:B------:R-:W-:Y:S01]  /*0c40*/  PRMT R16, RZ, 0x7610, R16 ;  /* 0x00007610ff107816 */ /* 0x000fe20000000010 */
[----:B------:R-:W-:Y:S01]  /*0c50*/  IMAD.MOV.U32 R5, RZ, RZ, -0x1 ;  /* 0xffffffffff057424 */ /* 0x000fe200078e00ff */
[----:B------:R-:W-:Y:S01]  /*0c60*/  ISETP.GE.U32.AND.EX P0, PT, R3, UR7, PT, P0 ;  /* 0x0000000703007c0c */ /* 0x000fe2000bf06100 */
[----:B------:R-:W-:-:S12]  /*0c70*/  IMAD.MOV.U32 R4, RZ, RZ, -0x1 ;  /* 0xffffffffff047424 */ /* 0x000fd800078e00ff */
[----:B------:R-:W-:Y:S05]  /*0c80*/  @P0 BRA `(.L_x_11) ;  /* 0x00000004005c0947 */ /* 0x000fea0003800000 */
[----:B------:R-:W0:Y:S01]  /*0c90*/  LDC.64 R24, c[0x0][0x628] ;  /* 0x00018a00ff187b82 */ /* 0x000e220000000a00 */
[----:B------:R-:W-:Y:S02]  /*0ca0*/  IMAD.MOV.U32 R4, RZ, RZ, R2 ;  /* 0x000000ffff047224 */ /* 0x000fe400078e0002 */
[----:B------:R-:W-:-:S05]  /*0cb0*/  IMAD.MOV.U32 R5, RZ, RZ, R3 ;  /* 0x000000ffff057224 */ /* 0x000fca00078e0003 */
[----:B------:R-:W1:Y:S08]  /*0cc0*/  LDC R6, c[0x0][0x630] ;  /* 0x00018c00ff067b82 */ /* 0x000e700000000800 */
[----:B------:R-:W2:Y:S01]  /*0cd0*/  LDC.64 R26, c[0x0][0x620] ;  /* 0x00018800ff1a7b82 */ /* 0x000ea20000000a00 */
[----:B0-----:R-:W-:-:S04]  /*0ce0*/  ISETP.NE.U32.AND P0, PT, R24, RZ, PT ;  /* 0x000000ff1800720c */ /* 0x001fc80003f05070 */
[----:B------:R-:W-:-:S13]  /*0cf0*/  ISETP.NE.AND.EX P0, PT, R25, RZ, PT, P0 ;  /* 0x000000ff1900720c */ /* 0x000fda0003f05300 */
[----:B-12---:R-:W-:Y:S05]  /*0d00*/  @!P0 BRA `(.L_x_12) ;  /* 0x0000000000288947 */ /* 0x006fea0003800000 */
[----:B------:R-:W0:Y:S02]  /*0d10*/  LDC R19, c[0x0][0x634] ;  /* 0x00018d00ff137b82 */ /* 0x000e240000000800 */
[----:B0-----:R-:W-:-:S05]  /*0d20*/  IADD3 R19, P0, R2, R19, RZ ;  /* 0x0000001302137210 */ /* 0x001fca0007f1e0ff */
[----:B------:R-:W-:-:S04]  /*0d30*/  IMAD.X R23, RZ, RZ, R3, P0 ;  /* 0x000000ffff177224 */ /* 0x000fc800000e0603 */
[----:B------:R-:W-:-:S04]  /*0d40*/  IMAD.WIDE.U32 R4, R23, R24, RZ ;  /* 0x0000001817047225 */ /* 0x000fc800078e00ff */
[----:B------:R-:W-:-:S04]  /*0d50*/  IMAD.WIDE.U32 R16, P0, R19, R25, R4 ;  /* 0x0000001913107225 */ /* 0x000fc80007800004 */
[----:B------:R-:W-:-:S04]  /*0d60*/  IMAD.WIDE.U32 R4, R19, R24, RZ ;  /* 0x0000001813047225 */ /* 0x000fc800078e00ff */
[----:B------:R-:W-:Y:S01]  /*0d70*/  IMAD.X R19, RZ, RZ, RZ, P0 ;  /* 0x000000ffff137224 */ /* 0x000fe200000e06ff */
[----:B------:R-:W-:Y:S01]  /*0d80*/  IADD3 RZ, P0, R5, R16, RZ ;  /* 0x0000001005ff7210 */ /* 0x000fe20007f1e0ff */
[----:B------:R-:W-:-:S04]  /*0d90*/  IMAD.MOV.U32 R18, RZ, RZ, R17 ;  /* 0x000000ffff127224 */ /* 0x000fc800078e0011 */
[----:B------:R-:W-:-:S08]  /*0da0*/  IMAD.WIDE.U32.X R4, R23, R25, R18, P0 ;  /* 0x0000001917047225 */ /* 0x000fd000000e0412 */
.L_x_12:
[--C-:B------:R-:W-:Y:S01]  /*0db0*/  SHF.R.U64 R32, R4, R6, R5.reuse ;  /* 0x0000000604207219 */ /* 0x100fe20000001205 */
[----:B------:R-:W0:Y:S01]  /*0dc0*/  LDC.64 R28, c[0x0][0x640] ;  /* 0x00019000ff1c7b82 */ /* 0x000e220000000a00 */
[----:B------:R-:W-:Y:S01]  /*0dd0*/  I2FP.F32.U32 R4, R14 ;  /* 0x0000000e00047245 */ /* 0x000fe20000201000 */
[----:B------:R-:W-:Y:S01]  /*0de0*/  ULDC UR6, c[0x0][0x150] ;  /* 0x0000540000067ab9 */ /* 0x000fe20000000800 */
[----:B------:R-:W-:Y:S02]  /*0df0*/  SHF.R.U32.HI R5, RZ, R6, R5 ;  /* 0x00000006ff057219 */ /* 0x000fe40000011605 */
[----:B------:R-:W-:Y:S01]  /*0e00*/  IADD3 R17, P0, RZ, -R32, RZ ;  /* 0x80000020ff117210 */ /* 0x000fe20007f1e0ff */
[----:B------:R-:W-:Y:S01]  /*0e10*/  FMUL R6, R4, UR6 ;  /* 0x0000000604067c20 */ /* 0x000fe20008400000 */
[----:B------:R-:W-:Y:S01]  /*0e20*/  ULDC UR6, c[0x0][0x154] ;  /* 0x0000550000067ab9 */ /* 0x000fe20000000800 */
[----:B------:R-:W1:Y:S02]  /*0e30*/  LDC R18, c[0x0][0x618] ;  /* 0x00018600ff127b82 */ /* 0x000e640000000800 */
[----:B------:R-:W-:-:S02]  /*0e40*/  IMAD.X R19, RZ, RZ, ~R5, P0 ;  /* 0x000000ffff137224 */ /* 0x000fc400000e0e05 */
[----:B------:R-:W2:Y:S01]  /*0e50*/  F2I.U32.TRUNC.NTZ R6, R6 ;  /* 0x0000000600067305 */ /* 0x000ea2000020f000 */
[----:B------:R-:W-:-:S03]  /*0e60*/  IMAD.WIDE.U32 R4, R17, R26, R2 ;  /* 0x0000001a11047225 */ /* 0x000fc600078e0002 */
[----:B------:R-:W3:Y:S01]  /*0e70*/  LDC R15, c[0x0][0x144] ;  /* 0x00005100ff0f7b82 */ /* 0x000ee20000000800 */
[----:B------:R-:W-:-:S04]  /*0e80*/  IMAD R16, R19, R26, RZ ;  /* 0x0000001a13107224 */ /* 0x000fc800078e02ff */
[----:B------:R-:W-:-:S03]  /*0e90*/  IMAD R17, R17, R27, R16 ;  /* 0x0000001b11117224 */ /* 0x000fc600078e0210 */
[----:B------:R-:W4:Y:S01]  /*0ea0*/  LDC R22, c[0x0][0x608] ;  /* 0x00018200ff167b82 */ /* 0x000f220000000800 */
[----:B------:R-:W-:Y:S01]  /*0eb0*/  IMAD.IADD R17, R5, 0x1, R17 ;  /* 0x0000000105117824 */ /* 0x000fe200078e0211 */
[----:B0-----:R-:W-:Y:S01]  /*0ec0*/  ISETP.NE.U32.AND P0, PT, R28, RZ, PT ;  /* 0x000000ff1c00720c */ /* 0x001fe20003f05070 */
[----:B--2---:R-:W-:-:S03]  /*0ed0*/  IMAD.MOV R5, RZ, RZ, -R6 ;  /* 0x000000ffff057224 */ /* 0x004fc600078e0a06 */
[----:B------:R-:W-:Y:S02]  /*0ee0*/  ISETP.NE.AND.EX P0, PT, R29, RZ, PT, P0 ;  /* 0x000000ff1d00720c */ /* 0x000fe40003f05300 */
[----:B------:R-:W0:Y:S01]  /*0ef0*/  LDC R19, c[0x0][0x658] ;  /* 0x00019600ff137b82 */ /* 0x000e220000000800 */
[-CC-:B-1----:R-:W-:Y:S02]  /*0f00*/  SHF.R.U64 R26, R4, R18.reuse, R17.reuse ;  /* 0x00000012041a7219 */ /* 0x182fe40000001211 */
[----:B------:R-:W-:Y:S02]  /*0f10*/  I2FP.F32.U32 R4, R21 ;  /* 0x0000001500047245 */ /* 0x000fe40000201000 */
[----:B------:R-:W-:Y:S01]  /*0f20*/  SHF.R.U32.HI R17, RZ, R18, R17 ;  /* 0x00000012ff117219 */ /* 0x000fe20000011611 */
[----:B------:R-:W-:Y:S02]  /*0f30*/  IMAD.MOV.U32 R18, RZ, RZ, 0x1 ;  /* 0x00000001ff127424 */ /* 0x000fe400078e00ff */
[----:B------:R-:W1:Y:S01]  /*0f40*/  LDC R24, c[0x0][0x148] ;  /* 0x00005200ff187b82 */ /* 0x000e620000000800 */
[----:B---3--:R-:W-:-:S02]  /*0f50*/  IMAD R6, R15, R5, R14 ;  /* 0x000000050f067224 */ /* 0x008fc400078e020e */
[----:B------:R-:W-:Y:S01]  /*0f60*/  FMUL R5, R4, UR6 ;  /* 0x0000000604057c20 */ /* 0x000fe20008400000 */
[----:B------:R-:W-:-:S04]  /*0f70*/  IMAD.MOV.U32 R4, RZ, RZ, -0x1 ;  /* 0xffffffffff047424 */ /* 0x000fc800078e00ff */
[----:B------:R-:W2:Y:S01]  /*0f80*/  LDC R25, c[0x0][0x600] ;  /* 0x00018000ff197b82 */ /* 0x000ea20000000800 */
[-CC-:B----4-:R-:W-:Y:S02]  /*0f90*/  SHF.R.U64 R34, R26, R22.reuse, R17.reuse ;  /* 0x000000161a227219 */ /* 0x190fe40000001211 */
[----:B------:R-:W-:Y:S02]  /*0fa0*/  SHF.R.U32.HI R14, RZ, R22, R17 ;  /* 0x00000016ff0e7219 */ /* 0x000fe40000011611 */
[----:B------:R3:W4:Y:S03]  /*0fb0*/  F2I.U32.TRUNC.NTZ R22, R5 ;  /* 0x0000000500167305 */ /* 0x000726000020f000 */
[----:B------:R-:W1:Y:S01]  /*0fc0*/  LDC R27, c[0x0][0x648] ;  /* 0x00019200ff1b7b82 */ /* 0x000e620000000800 */
[-C--:B0-----:R-:W-:Y:S02]  /*0fd0*/  SHF.R.U64 R36, R34, R19.reuse, R14 ;  /* 0x0000001322247219 */ /* 0x081fe4000000120e */
[----:B------:R-:W-:-:S02]  /*0fe0*/  SHF.L.U32 R4, R4, R19, RZ ;  /* 0x0000001304047219 */ /* 0x000fc400000006ff */
[-C--:B------:R-:W-:Y:S02]  /*0ff0*/  SHF.R.U32.HI R14, RZ, R19.reuse, R14 ;  /* 0x00000013ff0e7219 */ /* 0x080fe4000001160e */
[----:B------:R-:W-:Y:S01]  /*1000*/  SHF.L.U32 R18, R18, R19, RZ ;  /* 0x0000001312127219 */ /* 0x000fe200000006ff */
[----:B------:R-:W0:Y:S01]  /*1010*/  LDC R31, c[0x0][0x638] ;  /* 0x00018e00ff1f7b82 */ /* 0x000e220000000800 */
[----:B------:R-:W-:Y:S01]  /*1020*/  LOP3.LUT R19, RZ, R4, RZ, 0x33, !PT ;  /* 0x00000004ff137212 */ /* 0x000fe200078e33ff */
[----:B------:R-:W-:Y:S02]  /*1030*/  IMAD.MOV.U32 R4, RZ, RZ, R36 ;  /* 0x000000ffff047224 */ /* 0x000fe400078e0024 */
[----:B---3--:R-:W-:-:S04]  /*1040*/  IMAD.MOV.U32 R5, RZ, RZ, R14 ;  /* 0x000000ffff057224 */ /* 0x008fc800078e000e */
[----:B------:R-:W3:Y:S01]  /*1050*/  LDC R30, c[0x0][0x610] ;  /* 0x00018400ff1e7b82 */ /* 0x000ee20000000800 */
[----:B----4-:R-:W-:Y:S05]  /*1060*/  @!P0 BRA `(.L_x_13) ;  /* 0x0000000000288947 */ /* 0x010fea0003800000 */
[----:B------:R-:W4:Y:S02]  /*1070*/  LDC R17, c[0x0][0x64c] ;  /* 0x00019300ff117b82 */ /* 0x000f240000000800 */
[----:B----4-:R-:W-:-:S05]  /*1080*/  IADD3 R17, P0, R36, R17, RZ ;  /* 0x0000001124117210 */ /* 0x010fca0007f1e0ff */
        /* <DEDUP_REMOVED lines=8> */
.L_x_13:
[----:B-1----:R-:W-:Y:S01]  /*1110*/  SHF.R.U64 R4, R4, R27, R5 ;  /* 0x0000001b04047219 */ /* 0x002fe20000001205 */
[----:B--2---:R-:W-:Y:S01]  /*1120*/  VIADD R5, R25, 0xffffffff ;  /* 0xffffffff19057836 */ /* 0x004fe20000000000 */
[----:B------:R-:W-:Y:S01]  /*1130*/  LOP3.LUT R19, R34, R19, RZ, 0xc0, !PT ;  /* 0x0000001322137212 */ /* 0x000fe200078ec0ff */
[----:B------:R-:W-:Y:S02]  /*1140*/  IMAD.MOV R22, RZ, RZ, -R22 ;  /* 0x000000ffff167224 */ /* 0x000fe400078e0a16 */
[----:B------:R-:W-:Y:S01]  /*1150*/  IMAD.MOV R14, RZ, RZ, -R4 ;  /* 0x000000ffff0e7224 */ /* 0x000fe200078e0a04 */
[----:B------:R-:W-:Y:S01]  /*1160*/  LOP3.LUT R5, R26, R5, RZ, 0xc0, !PT ;  /* 0x000000051a057212 */ /* 0x000fe200078ec0ff */
[----:B------:R-:W-:Y:S02]  /*1170*/  IMAD R19, R18, R4, R19 ;  /* 0x0000000412137224 */ /* 0x000fe400078e0213 */
[----:B------:R-:W-:Y:S02]  /*1180*/  @P2 IMAD R6, R24, R22, R21 ;  /* 0x0000001618062224 */ /* 0x000fe400078e0215 */
[----:B0-----:R-:W-:-:S02]  /*1190*/  IMAD R4, R14, R31, R36 ;  /* 0x0000001f0e047224 */ /* 0x001fc400078e0224 */
[----:B---3--:R-:W-:Y:S02]  /*11a0*/  IMAD R6, R19, R30, R6 ;  /* 0x0000001e13067224 */ /* 0x008fe400078e0206 */
[----:B------:R-:W-:Y:S02]  /*11b0*/  IMAD R15, R4, R25, R5 ;  /* 0x00000019040f7224 */ /* 0x000fe400078e0205 */
[----:B------:R-:W-:Y:S02]  /*11c0*/  IMAD.MOV.U32 R16, RZ, RZ, 0x1 ;  /* 0x00000001ff107424 */ /* 0x000fe400078e00ff */
[----:B------:R-:W-:Y:S01]  /*11d0*/  IMAD.MOV.U32 R4, RZ, RZ, R32 ;  /* 0x000000ffff047224 */ /* 0x000fe200078e0020 */
[----:B------:R-:W-:Y:S02]  /*11e0*/  SEL R5, R15, R6, !P2 ;  /* 0x000000060f057207 */ /* 0x000fe40005000000 */
[----:B------:R-:W-:-:S07]  /*11f0*/  SEL R6, R6, R15, !P2 ;  /* 0x0000000f06067207 */ /* 0x000fce0005000000 */
.L_x_11:
[----:B------:R-:W-:Y:S05]  /*1200*/  @!P3 BRA `(.L_x_14) ;  /* 0x0000006c00b8b947 */ /* 0x000fea0003800000 */
[----:B------:R-:W-:-:S13]  /*1210*/  ISETP.GT.U32.AND P0, PT, R33, 0x1, PT ;  /* 0x000000012100780c */ /* 0x000fda0003f04070 */
[----:B------:R-:W-:Y:S05]  /*1220*/  @P0 EXIT ;  /* 0x000000000000094d */ /* 0x000fea0003800000 */
.L_x_15:
[----:B------:R-:W-:-:S08]  /*1230*/  NOP ;  /* 0x0000000000007918 */ /* 0x000fd00000000000 */
[----:B------:R-:W0:Y:S02]  /*1240*/  USETMAXREG.TRY_ALLOC.CTAPOOL UP0, 0xe8 ;  /* 0x000000e8000079c8 */ /* 0x000e240008000600 */
[----:B0-----:R-:W-:-:S13]  /*1250*/  PLOP3.LUT P0, PT, PT, PT, UP0, 0x80, 0x0 ;  /* 0x000000000000781c */ /* 0x001fda0003f0f008 */
[----:B------:R-:W-:Y:S05]  /*1260*/  @!P0 BRA `(.L_x_15) ;  /* 0xfffffffc00f08947 */ /* 0x000fea000383ffff */
[----:B------:R-:W-:-:S13]  /*1270*/  LOP3.LUT P0, RZ, R16, 0xff, RZ, 0xc0, !PT ;  /* 0x000000ff10ff7812 */ /* 0x000fda000780c0ff */
[----:B------:R-:W-:Y:S05]  /*1280*/  @!P0 EXIT ;  /* 0x000000000000894d */ /* 0x000fea0003800000 */
[----:B------:R-:W0:Y:S01]  /*1290*/  S2UR UR6, SR_CgaCtaId ;  /* 0x00000000000679c3 */ /* 0x000e220000008800 */
[----:B------:R-:W-:Y:S01]  /*12a0*/  SHF.R.S32.HI R14, RZ, 0x1f, R11 ;  /* 0x0000001fff0e7819 */ /* 0x000fe2000001140b */
[----:B------:R-:W-:Y:S01]  /*12b0*/  UIADD3 UR7, UR11, -0x1, URZ ;  /* 0xffffffff0b077890 */ /* 0x000fe2000fffe03f */
[----:B------:R-:W-:Y:S01]  /*12c0*/  LOP3.LUT R146, R7, 0x1, RZ, 0xfc, !PT ;  /* 0x0000000107927812 */ /* 0x000fe200078efcff */
[----:B------:R-:W-:Y:S01]  /*12d0*/  UMOV UR9, 0x400 ;  /* 0x0000040000097882 */ /* 0x000fe20000000000 */
[CC--:B------:R-:W-:Y:S01]  /*12e0*/  LEA.HI R13, R14.reuse, R11.reuse, RZ, 0x2 ;  /* 0x0000000b0e0d7211 */ /* 0x0c0fe200078f10ff */
[----:B------:R-:W-:Y:S01]  /*12f0*/  UISETP.LT.AND UP0, UPT, UR13, 0x1, UPT ;  /* 0x000000010d00788c */ /* 0x000fe2000bf01270 */
[----:B------:R-:W-:Y:S01]  /*1300*/  LEA.HI R17, R14, R11, RZ, 0x5 ;  /* 0x0000000b0e117211 */ /* 0x000fe200078f28ff */
[----:B------:R-:W-:Y:S01]  /*1310*/  USHF.L.U32 UR21, UR13, 0x1, URZ ;  /* 0x000000010d157899 */ /* 0x000fe2000800063f */
[--C-:B------:R-:W-:Y:S01]  /*1320*/  SHF.R.S32.HI R15, RZ, 0x2, R13.reuse ;  /* 0x00000002ff0f7819 */ /* 0x100fe2000001140d */
[----:B------:R-:W-:Y:S01]  /*1330*/  USEL UR10, UR13, 0x1, UP0 ;  /* 0x000000010d0a7887 */ /* 0x000fe20008000000 */
[----:B------:R-:W-:Y:S01]  /*1340*/  SHF.R.S32.HI R16, RZ, 0x1f, R13 ;  /* 0x0000001fff107819 */ /* 0x000fe2000001140d */
[----:B------:R-:W-:Y:S01]  /*1350*/  UISETP.NE.AND UP0, UPT, UR7, URZ, UPT ;  /* 0x0000003f0700728c */ /* 0x000fe2000bf05270 */
[----:B------:R-:W-:Y:S01]  /*1360*/  SHF.R.S32.HI R17, RZ, 0x5, R17 ;  /* 0x00000005ff117819 */ /* 0x000fe20000011411 */
[----:B------:R-:W-:Y:S01]  /*1370*/  UIADD3 UR10, -UR10, UR13, URZ ;  /* 0x0000000d0a0a7290 */ /* 0x000fe2000fffe13f */
[----:B------:R-:W-:-:S04]  /*1380*/  LEA.HI R16, R16, R15, RZ, 0x3 ;  /* 0x0000000f10107211 */ /* 0x000fc800078f18ff */
[----:B------:R-:W-:Y:S01]  /*1390*/  LOP3.LUT R16, R16, 0xfffffff8, RZ, 0xc0, !PT ;  /* 0xfffffff810107812 */ /* 0x000fe200078ec0ff */
[----:B0-----:R-:W-:-:S04]  /*13a0*/  ULEA UR9, UR6, UR9, 0x18 ;  /* 0x0000000906097291 */ /* 0x001fc8000f8ec03f */
[----:B------:R-:W-:Y:S01]  /*13b0*/  IMAD.IADD R14, R15, 0x1, -R16 ;  /* 0x000000010f0e7824 */ /* 0x000fe200078e0a10 */
[----:B------:R-:W-:Y:S01]  /*13c0*/  USHF.L.U32 UR6, UR7, 0x3, URZ ;  /* 0x0000000307067899 */ /* 0x000fe2000800063f */
[----:B------:R-:W-:Y:S01]  /*13d0*/  LOP3.LUT R16, R13, 0xfffffffc, RZ, 0xc0, !PT ;  /* 0xfffffffc0d107812 */ /* 0x000fe200078ec0ff */
[----:B------:R-:W-:Y:S01]  /*13e0*/  USEL UR7, URZ, 0x1, UP0 ;  /* 0x000000013f077887 */ /* 0x000fe20008000000 */
[--C-:B------:R-:W-:Y:S01]  /*13f0*/  IMAD R13, R17, -0x10, -R14.reuse ;  /* 0xfffffff0110d7824 */ /* 0x100fe200078e0a0e */
[----:B------:R-:W-:Y:S01]  /*1400*/  ULOP3.LUT UR6, UR6, 0x8, URZ, 0xc0, !UPT ;  /* 0x0000000806067892 */ /* 0x000fe2000f8ec03f */
[----:B------:R-:W-:Y:S01]  /*1410*/  SHF.R.S32.HI R15, RZ, 0x1f, R14 ;  /* 0x0000001fff0f7819 */ /* 0x000fe2000001140e */
[----:B------:R-:W-:Y:S01]  /*1420*/  UIADD3 UR22, UR9, 0xa0, URZ ;  /* 0x000000a009167890 */ /* 0x000fe2000fffe03f */
[----:B------:R-:W-:Y:S01]  /*1430*/  IMAD.IADD R11, R11, 0x1, -R16 ;  /* 0x000000010b0b7824 */ /* 0x000fe200078e0a10 */
[----:B------:R-:W-:Y:S01]  /*1440*/  ULOP3.LUT UR23, UR6, 0x8, URZ, 0x3c, !UPT ;  /* 0x0000000806177892 */ /* 0x000fe2000f8e3c3f */
[----:B------:R-:W-:Y:S01]  /*1450*/  IMAD.U32 R148, RZ, RZ, UR7 ;  /* 0x00000007ff947e24 */ /* 0x000fe2000f8e00ff */
[----:B------:R-:W-:Y:S01]  /*1460*/  ULOP3.LUT UR12, UR6, 0x18, URZ, 0x3c, !UPT ;  /* 0x00000018060c7892 */ /* 0x000fe2000f8e3c3f */
[----:B------:R-:W-:Y:S01]  /*1470*/  IMAD.WIDE R14, R17, 0x10, R14 ;  /* 0x00000010110e7825 */ /* 0x000fe200078e020e */
[----:B------:R-:W-:Y:S01]  /*1480*/  ULEA UR11, UR11, UR22, 0x3 ;  /* 0x000000160b0b7291 */ /* 0x000fe2000f8e183f */
[----:B------:R-:W-:-:S02]  /*1490*/  ULDC UR6, c[0x0][0x284] ;  /* 0x0000a10000067ab9 */ /* 0x000fc40000000800 */
[----:B------:R-:W-:-:S09]  /*14a0*/  VIADD R13, R13, UR6 ;  /* 0x000000060d0d7c36 */ /* 0x000fd20008000000 */
.L_x_170:
[----:B------:R-:W-:Y:S01]  /*14b0*/  SHF.L.U32 R16, R148, 0x1f, RZ ;  /* 0x0000001f94107819 */ /* 0x000fe200000006ff */
[----:B------:R-:W0:Y:S01]  /*14c0*/  LDC R17, c[0x0][0x28c] ;  /* 0x0000a300ff117b82 */ /* 0x000e220000000800 */
[----:B------:R-:W-:Y:S01]  /*14d0*/  UMOV UR6, URZ ;  /* 0x0000003f00067c82 */ /* 0x000fe20008000000 */
[----:B------:R-:W-:Y:S01]  /*14e0*/  UMOV UR20, UR5 ;  /* 0x0000000500147c82 */ /* 0x000fe20008000000 */
[----:B-1----:R-:W1:Y:S01]  /*14f0*/  SYNCS.PHASECHK.TRANS64.TRYWAIT P0, [UR11+-0x8], R16 ;  /* 0xfffff810ff0075a7 */ /* 0x002e62000800014b */
[----:B0-----:R-:W-:Y:S01]  /*1500*/  ISETP.GE.AND P1, PT, R17, 0x1, PT ;  /* 0x000000011100780c */ /* 0x001fe20003f26270 */
[----:B-1-34-:R-:W-:-:S12]  /*1510*/  @!P0 BRA `(.L_x_16) ;  /* 0x0000007c008c8947 */ /* 0x01afd80003800000 */
.L_x_197:
[----:B------:R-:W-:Y:S01]  /*1520*/  UMOV UR7, URZ ;  /* 0x0000003f00077c82 */ /* 0x000fe20008000000 */
[----:B------:R-:W-:Y:S01]  /*1530*/  UMOV UR8, URZ ;  /* 0x0000003f00087c82 */ /* 0x000fe20008000000 */
[----:B------:R-:W-:Y:S02]  /*1540*/  CS2R R22, SRZ ;  /* 0x0000000000167805 */ /* 0x000fe4000001ff00 */
[----:B------:R-:W-:Y:S02]  /*1550*/  CS2R R20, SRZ ;  /* 0x0000000000147805 */ /* 0x000fe4000001ff00 */
[----:B------:R-:W-:Y:S02]  /*1560*/  CS2R R88, SRZ ;  /* 0x0000000000587805 */ /* 0x000fe4000001ff00 */
[----:B------:R-:W-:Y:S02]  /*1570*/  CS2R R90, SRZ ;  /* 0x00000000005a7805 */ /* 0x000fe4000001ff00 */
[----:B------:R-:W-:-:S02]  /*1580*/  CS2R R92, SRZ ;  /* 0x00000000005c7805 */ /* 0x000fc4000001ff00 */
[----:B------:R-:W-:Y:S02]  /*1590*/  CS2R R94, SRZ ;  /* 0x00000000005e7805 */ /* 0x000fe4000001ff00 */
        /* <DEDUP_REMOVED lines=24> */
[----:B------:R-:W-:Y:S01]  /*1720*/  CS2R R144, SRZ ;  /* 0x0000000000907805 */ /* 0x000fe2000001ff00 */
[----:B------:R-:W-:Y:S01]  /*1730*/  IMAD.MOV.U32 R147, RZ, RZ, RZ ;  /* 0x000000ffff937224 */ /* 0x000fe200078e00ff */
[----:B------:R-:W-:Y:S01]  /*1740*/  CS2R R24, SRZ ;  /* 0x0000000000187805 */ /* 0x000fe2000001ff00 */
[----:B------:R-:W-:Y:S01]  /*1750*/  IMAD.MOV.U32 R149, RZ, RZ, RZ ;  /* 0x000000ffff957224 */ /* 0x000fe200078e00ff */
[----:B------:R-:W-:Y:S01]  /*1760*/  CS2R R26, SRZ ;  /* 0x00000000001a7805 */ /* 0x000fe2000001ff00 */
[----:B------:R-:W-:Y:S01]  /*1770*/  IMAD.U32 R19, RZ, RZ, UR4 ;  /* 0x00000004ff137e24 */ /* 0x000fe2000f8e00ff */
        /* <DEDUP_REMOVED lines=29> */
[----:B------:R-:W-:Y:S01]  /*1950*/  CS2R R86, SRZ ;  /* 0x0000000000567805 */ /* 0x000fe2000001ff00 */
[----:B------:R-:W-:Y:S06]  /*1960*/  @!P1 BRA `(.L_x_17) ;  /* 0x00000008006c9947 */ /* 0x000fec0003800000 */
[----:B------:R-:W-:-:S13]  /*1970*/  ISETP.NE.AND P1, PT, R146, 0x3, PT ;  /* 0x000000039200780c */ /* 0x000fda0003f25270 */
[----:B------:R-:W-:Y:S05]  /*1980*/  @!P1 BRA `(.L_x_18) ;  /* 0x0000000000049947 */ /* 0x000fea0003800000 */
[----:B------:R-:W-:Y:S01]  /*1990*/  BPT.TRAP 0x1 ;  /* 0x000000040000795c */ /* 0x000fe20000300000 */
.L_x_18:
[----:B------:R-:W-:Y:S01]  /*19a0*/  ULEA UR6, UR5, UR9, 0x3 ;  /* 0x0000000905067291 */ /* 0x000fe2000f8e183f */
[----:B0-----:R-:W-:-:S05]  /*19b0*/  IMAD.U32 R16, RZ, RZ, UR4 ;  /* 0x00000004ff107e24 */ /* 0x001fca000f8e00ff */
[----:B------:R-:W-:-:S04]  /*19c0*/  SHF.L.U32 R16, R16, 0x1f, RZ ;  /* 0x0000001f10107819 */ /* 0x000fc800000006ff */
[----:B------:R0:W1:Y:S01]  /*19d0*/  SYNCS.PHASECHK.TRANS64.TRYWAIT P0, [UR6], R16 ;  /* 0x00000010ff0075a7 */ /* 0x0000620008000146 */
[----:B------:R-:W-:Y:S05]  /*19e0*/  @!P1 BRA `(.L_x_19) ;  /* 0x0000000000049947 */ /* 0x000fea0003800000 */
[----:B------:R-:W-:Y:S01]  /*19f0*/  BPT.TRAP 0x1 ;  /* 0x000000040000795c */ /* 0x000fe20000300000 */
.L_x_19:
[----:B-1----:R-:W-:Y:S05]  /*1a00*/  @P0 BRA `(.L_x_20) ;  /* 0x0000000000080947 */ /* 0x002fea0003800000 */
[----:B------:R-:W1:Y:S02]  /*1a10*/  SYNCS.PHASECHK.TRANS64.TRYWAIT P0, [UR6], R16 ;  /* 0x00000010ff0075a7 */ /* 0x000e640008000146 */
[----:B-1----:R-:W-:Y:S05]  /*1a20*/  @!P0 BRA `(.L_x_21) ;  /* 0x0000007800608947 */ /* 0x002fea0003800000 */
.L_x_20:
[----:B------:R-:W-:Y:S01]  /*1a30*/  UIADD3 UR6, UR9, 0x180, URZ ;  /* 0x0000018009067890 */ /* 0x000fe2000fffe03f */
[----:B------:R-:W-:Y:S01]  /*1a40*/  WARPGROUP.ARRIVE ;  /* 0x00000000000079c5 */ /* 0x000fe20000000000 */
[----:B------:R-:W-:Y:S01]  /*1a50*/  UIADD3 UR7, UR9, 0x12180, URZ ;  /* 0x0001218009077890 */ /* 0x000fe2000fffe03f */
[----:B------:R-:W-:Y:S01]  /*1a60*/  CS2R R22, SRZ ;  /* 0x0000000000167805 */ /* 0x000fe2000001ff00 */
[----:B------:R-:W-:Y:S01]  /*1a70*/  USHF.R.U32.HI UR6, URZ, 0x4, UR6 ;  /* 0x000000043f067899 */ /* 0x000fe20008011606 */
[----:B------:R-:W-:Y:S01]  /*1a80*/  CS2R R20, SRZ ;  /* 0x0000000000147805 */ /* 0x000fe2000001ff00 */
[----:B------:R-:W-:Y:S01]  /*1a90*/  USHF.R.U32.HI UR7, URZ, 0x4, UR7 ;  /* 0x000000043f077899 */ /* 0x000fe20008011607 */
[----:B------:R-:W-:Y:S01]  /*1aa0*/  CS2R R88, SRZ ;  /* 0x0000000000587805 */ /* 0x000fe2000001ff00 */
[----:B------:R-:W-:Y:S01]  /*1ab0*/  ULOP3.LUT UR6, UR6, 0x3fff, URZ, 0xc0, !UPT ;  /* 0x00003fff06067892 */ /* 0x000fe2000f8ec03f */
[----:B------:R-:W-:Y:S01]  /*1ac0*/  CS2R R90, SRZ ;  /* 0x00000000005a7805 */ /* 0x000fe2000001ff00 */
[----:B------:R-:W-:Y:S01]  /*1ad0*/  ULOP3.LUT UR7, UR7, 0x3fff, URZ, 0xc0, !UPT ;  /* 0x00003fff07077892 */ /* 0x000fe2000f8ec03f */
[----:B------:R-:W-:Y:S01]  /*1ae0*/  CS2R R92, SRZ ;  /* 0x00000000005c7805 */ /* 0x000fe2000001ff00 */
[----:B------:R-:W-:Y:S01]  /*1af0*/  ULOP3.LUT UR6, UR6, 0x10000, URZ, 0xfc, !UPT ;  /* 0x0001000006067892 */ /* 0x000fe2000f8efc3f */
[----:B------:R-:W-:Y:S01]  /*1b00*/  CS2R R94, SRZ ;  /* 0x00000000005e7805 */ /* 0x000fe2000001ff00 */
[----:B------:R-:W-:Y:S01]  /*1b10*/  ULOP3.LUT UR7, UR7, 0x10000, URZ, 0xfc, !UPT ;  /* 0x0001000007077892 */ /* 0x000fe2000f8efc3f */
[----:B------:R-:W-:Y:S01]  /*1b20*/  CS2R R96, SRZ ;  /* 0x0000000000607805 */ /* 0x000fe2000001ff00 */
[----:B------:R-:W-:Y:S01]  /*1b30*/  ULEA UR6, UR5, UR6, 0x9 ;  /* 0x0000000605067291 */ /* 0x000fe2000f8e483f */
[----:B------:R-:W-:Y:S01]  /*1b40*/  CS2R R98, SRZ ;  /* 0x0000000000627805 */ /* 0x000fe2000001ff00 */
[----:B------:R-:W-:Y:S01]  /*1b50*/  ULEA UR7, UR5, UR7, 0xa ;  /* 0x0000000705077291 */ /* 0x000fe2000f8e503f */
[----:B------:R-:W-:Y:S01]  /*1b60*/  CS2R R100, SRZ ;  /* 0x0000000000647805 */ /* 0x000fe2000001ff00 */
[----:B------:R-:W-:Y:S01]  /*1b70*/  UMOV UR17, 0x40000040 ;  /* 0x4000004000117882 */ /* 0x000fe20000000000 */
[----:B------:R-:W-:Y:S01]  /*1b80*/  UMOV UR19, 0x40000040 ;  /* 0x4000004000137882 */ /* 0x000fe20000000000 */
[----:B------:R-:W-:Y:S01]  /*1b90*/  CS2R R102, SRZ ;  /* 0x0000000000667805 */ /* 0x000fe2000001ff00 */
[----:B------:R-:W-:Y:S01]  /*1ba0*/  UMOV UR16, UR6 ;  /* 0x0000000600107c82 */ /* 0x000fe20008000000 */
[----:B------:R-:W-:Y:S01]  /*1bb0*/  CS2R R104, SRZ ;  /* 0x0000000000687805 */ /* 0x000fe2000001ff00 */
[----:B------:R-:W-:Y:S01]  /*1bc0*/  UMOV UR18, UR7 ;  /* 0x0000000700127c82 */ /* 0x000fe20008000000 */
[----:B------:R-:W-:Y:S01]  /*1bd0*/  CS2R R106, SRZ ;  /* 0x00000000006a7805 */ /* 0x000fe2000001ff00 */
[----:B------:R-:W-:Y:S01]  /*1be0*/  QGMMA.64x128x32.F32.E4M3.E4M3 R24, gdesc[UR16], RZ, !UPT ;  /* 0x01e00000101879f3 */ /* 0x000fe2000c7008ff */
[----:B------:R-:W-:Y:S01]  /*1bf0*/  UIADD3 UR16, UR6, 0x2, URZ ;  /* 0x0000000206107890 */ /* 0x000fe2000fffe03f */
[----:B------:R-:W-:Y:S01]  /*1c00*/  CS2R R108, SRZ ;  /* 0x00000000006c7805 */ /* 0x000fe2000001ff00 */
[----:B------:R-:W-:Y:S01]  /*1c10*/  UIADD3 UR18, UR7, 0x2, URZ ;  /* 0x0000000207127890 */ /* 0x000fe2000fffe03f */
[----:B------:R-:W-:Y:S01]  /*1c20*/  CS2R R110, SRZ ;  /* 0x00000000006e7805 */ /* 0x000fe2000001ff00 */
[----:B------:R-:W-:Y:S01]  /*1c30*/  UMOV UR17, 0x40000040 ;  /* 0x4000004000117882 */ /* 0x000fe20000000000 */
[----:B------:R-:W-:Y:S01]  /*1c40*/  UMOV UR19, 0x40000040 ;  /* 0x4000004000137882 */ /* 0x000fe20000000000 */
        /* <DEDUP_REMOVED lines=17> */
[----:B------:R-:W-:Y:S02]  /*1d60*/  IMAD.MOV.U32 R147, RZ, RZ, RZ ;  /* 0x000000ffff937224 */ /* 0x000fe400078e00ff */
[----:B------:R-:W-:Y:S01]  /*1d70*/  IMAD.MOV.U32 R149, RZ, RZ, RZ ;  /* 0x000000ffff957224 */ /* 0x000fe200078e00ff */
[----:B------:R-:W-:Y:S01]  /*1d80*/  QGMMA.64x128x32.F32.E4M3.E4M3 R24, gdesc[UR16], R24 ;  /* 0x01e00000101879f3 */ /* 0x000fe20008700818 */
[----:B------:R-:W-:-:S02]  /*1d90*/  UIADD3 UR16, UR6, 0x4, URZ ;  /* 0x0000000406107890 */ /* 0x000fc4000fffe03f */
[----:B------:R-:W-:Y:S01]  /*1da0*/  UIADD3 UR18, UR7, 0x4, URZ ;  /* 0x0000000407127890 */ /* 0x000fe2000fffe03f */
[----:B------:R-:W-:Y:S01]  /*1db0*/  UMOV UR17, 0x40000040 ;  /* 0x4000004000117882 */ /* 0x000fe20000000000 */
[----:B------:R-:W-:-:S07]  /*1dc0*/  UMOV UR19, 0x40000040 ;  /* 0x4000004000137882 */ /* 0x000fce0000000000 */
[----:B------:R-:W-:Y:S01]  /*1dd0*/  QGMMA.64x128x32.F32.E4M3.E4M3 R24, gdesc[UR16], R24 ;  /* 0x01e00000101879f3 */ /* 0x000fe20008700818 */
[----:B------:R-:W-:Y:S02]  /*1de0*/  UIADD3 UR18, UR7, 0x6, URZ ;  /* 0x0000000607127890 */ /* 0x000fe4000fffe03f */
[----:B------:R-:W-:Y:S01]  /*1df0*/  UIADD3 UR16, UR6, 0x6, URZ ;  /* 0x0000000606107890 */ /* 0x000fe2000fffe03f */
[----:B------:R-:W-:Y:S01]  /*1e00*/  ULDC UR7, c[0x0][0x50c] ;  /* 0x0001430000077ab9 */ /* 0x000fe20000000800 */
[----:B------:R-:W-:Y:S01]  /*1e10*/  UMOV UR17, 0x40000040 ;  /* 0x4000004000117882 */ /* 0x000fe20000000000 */
[----:B------:R-:W-:Y:S01]  /*1e20*/  UISETP.NE.AND UP0, UPT, UR7, 0x4, UPT ;  /* 0x000000040700788c */ /* 0x000fe2000bf05270 */
[----:B------:R-:W-:Y:S01]  /*1e30*/  UMOV UR19, 0x40000040 ;  /* 0x4000004000137882 */ /* 0x000fe20000000000 */
[----:B------:R-:W-:Y:S02]  /*1e40*/  UMOV UR6, 0x4 ;  /* 0x0000000400067882 */ /* 0x000fe40000000000 */
[----:B------:R-:W-:-:S06]  /*1e50*/  USEL UR7, URZ, 0x1, UP0 ;  /* 0x000000013f077887 */ /* 0x000fcc0008000000 */
[----:B------:R-:W-:Y:S01]  /*1e60*/  ISETP.NE.AND P0, PT, RZ, UR7, PT ;  /* 0x00000007ff007c0c */ /* 0x000fe2000bf05270 */
[----:B------:R-:W-:-:S12]  /*1e70*/  QGMMA.64x128x32.F32.E4M3.E4M3 R24, gdesc[UR16], R24, gsb0 ;  /* 0x01e00000101879f3 */ /* 0x000fd80008000818 */
[----:B------:R-:W-:Y:S05]  /*1e80*/  @!P0 BRA `(.L_x_22) ;  /* 0x0000000400088947 */ /* 0x000fea0003800000 */
[----:B------:R-:W-:Y:S02]  /*1e90*/  WARPGROUP.DEPBAR.LE gsb0, 0x0 ;  /* 0x00008000000079c5 */ /* 0x000fe40000010000 */
[----:B------:R-:W-:-:S01]  /*1ea0*/  FADD R149, RZ, R24 ;  /* 0x00000018ff957221 */ /* 0x000fc20000000000 */
[----:B------:R-:W-:Y:S01]  /*1eb0*/  FADD R144, RZ, R25 ;  /* 0x00000019ff907221 */ /* 0x000fe20000000000 */
        /* <DEDUP_REMOVED lines=62> */
[----:B------:R-:W-:-:S06]  /*22a0*/  UMOV UR6, URZ ;  /* 0x0000003f00067c82 */ /* 0x000fcc0008000000 */
.L_x_22:
[----:B------:R-:W-:-:S04]  /*22b0*/  UIADD3 UR20, UR5, 0x1, URZ ;  /* 0x0000000105147890 */ /* 0x000fc8000fffe03f */
[----:B------:R-:W-:-:S04]  /*22c0*/  UISETP.NE.AND UP0, UPT, UR20, 0x9, UPT ;  /* 0x000000091400788c */ /* 0x000fc8000bf05270 */
[----:B------:R-:W-:Y:S02]  /*22d0*/  USEL UR8, URZ, 0x1, UP0 ;  /* 0x000000013f087887 */ /* 0x000fe40008000000 */
[----:B------:R-:W-:Y:S02]  /*22e0*/  USEL UR20, UR20, URZ, UP0 ;  /* 0x0000003f14147287 */ /* 0x000fe40008000000 */
[----:B------:R-:W-:-:S06]  /*22f0*/  ULOP3.LUT UR8, UR4, UR8, URZ, 0x3c, !UPT ;  /* 0x0000000804087292 */ /* 0x000fcc000f8e3c3f */
[----:B------:R-:W-:Y:S01]  /*2300*/  IMAD.U32 R19, RZ, RZ, UR8 ;  /* 0x00000008ff137e24 */ /* 0x000fe2000f8e00ff */
[----:B------:R-:W-:-:S06]  /*2310*/  UMOV UR8, 0x1 ;  /* 0x0000000100087882 */ /* 0x000fcc0000000000 */
.L_x_17:
[----:B------:R-:W-:-:S06]  /*2320*/  UISETP.GE.AND UP0, UPT, UR10, 0x1, UPT ;  /* 0x000000010a00788c */ /* 0x000fcc000bf06270 */
[----:B------:R-:W-:-:S13]  /*2330*/  PLOP3.LUT P0, PT, PT, PT, UP0, 0x80, 0x0 ;  /* 0x000000000000781c */ /* 0x000fda0003f0f008 */
[----:B------:R-:W-:Y:S05]  /*2340*/  @!P0 BRA `(.L_x_23) ;  /* 0x0000000800348947 */ /* 0x000fea0003800000 */
[----:B01----:R-:W-:Y:S01]  /*2350*/  IMAD.U32 R16, RZ, RZ, UR10 ;  /* 0x0000000aff107e24 */ /* 0x003fe2000f8e00ff */
[----:B------:R-:W-:Y:S01]  /*2360*/  UMOV UR24, UR5 ;  /* 0x0000000500187c82 */ /* 0x000fe20008000000 */
[----:B------:R-:W-:-:S05]  /*2370*/  ULDC UR25, c[0x0][0x50c] ;  /* 0x0001430000197ab9 */ /* 0x000fca0000000800 */
.L_x_31:
[----:B------:R-:W-:-:S13]  /*2380*/  ISETP.NE.AND P1, PT, R146, 0x3, PT ;  /* 0x000000039200780c */ /* 0x000fda0003f25270 */
[----:B01----:R-:W-:Y:S05]  /*2390*/  @!P1 BRA `(.L_x_24) ;  /* 0x0000000000049947 */ /* 0x003fea0003800000 */
[----:B------:R-:W-:Y:S01]  /*23a0*/  BPT.TRAP 0x1 ;  /* 0x000000040000795c */ /* 0x000fe20000300000 */
.L_x_24:
[----:B------:R-:W-:Y:S01]  /*23b0*/  ULEA UR16, UR20, UR9, 0x3 ;  /* 0x0000000914107291 */ /* 0x000fe2000f8e183f */
[----:B------:R-:W-:-:S08]  /*23c0*/  SHF.L.U32 R17, R19, 0x1f, RZ ;  /* 0x0000001f13117819 */ /* 0x000fd000000006ff */
[----:B------:R0:W1:Y:S01]  /*23d0*/  SYNCS.PHASECHK.TRANS64.TRYWAIT P0, [UR16], R17 ;  /* 0x00000011ff0075a7 */ /* 0x0000620008000150 */
[----:B------:R-:W-:Y:S05]  /*23e0*/  @!P1 BRA `(.L_x_25) ;  /* 0x0000000000049947 */ /* 0x000fea0003800000 */
[----:B------:R-:W-:Y:S01]  /*23f0*/  BPT.TRAP 0x1 ;  /* 0x000000040000795c */ /* 0x000fe20000300000 */
.L_x_25:
[----:B-1----:R-:W-:Y:S05]  /*2400*/  @P0 BRA `(.L_x_26) ;  /* 0x0000000000080947 */ /* 0x002fea0003800000 */
[----:B------:R-:W1:Y:S02]  /*2410*/  SYNCS.PHASECHK.TRANS64.TRYWAIT P0, [UR16], R17 ;  /* 0x00000011ff0075a7 */ /* 0x000e640008000150 */
[----:B-1----:R-:W-:Y:S05]  /*2420*/  @!P0 BRA `(.L_x_27) ;  /* 0x0000006c00f88947 */ /* 0x002fea0003800000 */
.L_x_26:
[----:B------:R-:W-:Y:S01]  /*2430*/  UIADD3 UR16, UR9, 0x180, URZ ;  /* 0x0000018009107890 */ /* 0x000fe2000fffe03f */
[----:B------:R-:W-:Y:S01]  /*2440*/  WARPGROUP.ARRIVE ;  /* 0x00000000000079c5 */ /* 0x000fe20000000000 */
[----:B------:R-:W-:Y:S02]  /*2450*/  UIADD3 UR17, UR9, 0x12180, URZ ;  /* 0x0001218009117890 */ /* 0x000fe4000fffe03f */
[----:B------:R-:W-:Y:S02]  /*2460*/  UISETP.NE.AND UP0, UPT, UR7, URZ, UPT ;  /* 0x0000003f0700728c */ /* 0x000fe4000bf05270 */
[----:B------:R-:W-:Y:S02]  /*2470*/  USHF.R.U32.HI UR16, URZ, 0x4, UR16 ;  /* 0x000000043f107899 */ /* 0x000fe40008011610 */
[----:B------:R-:W-:Y:S02]  /*2480*/  USHF.R.U32.HI UR17, URZ, 0x4, UR17 ;  /* 0x000000043f117899 */ /* 0x000fe40008011611 */
[----:B------:R-:W-:-:S02]  /*2490*/  USEL UR8, UR8, URZ, !UP0 ;  /* 0x0000003f08087287 */ /* 0x000fc4000c000000 */
[----:B------:R-:W-:Y:S02]  /*24a0*/  ULOP3.LUT UR16, UR16, 0x3fff, URZ, 0xc0, !UPT ;  /* 0x00003fff10107892 */ /* 0x000fe4000f8ec03f */
[----:B------:R-:W-:Y:S02]  /*24b0*/  ULOP3.LUT UR17, UR17, 0x3fff, URZ, 0xc0, !UPT ;  /* 0x00003fff11117892 */ /* 0x000fe4000f8ec03f */
[----:B------:R-:W-:Y:S02]  /*24c0*/  UISETP.NE.U32.AND UP0, UPT, UR8, URZ, UPT ;  /* 0x0000003f0800728c */ /* 0x000fe4000bf05070 */
[----:B------:R-:W-:Y:S02]  /*24d0*/  ULOP3.LUT UR7, UR16, 0x10000, URZ, 0xfc, !UPT ;  /* 0x0001000010077892 */ /* 0x000fe4000f8efc3f */
[----:B------:R-:W-:Y:S02]  /*24e0*/  ULOP3.LUT UR8, UR17, 0x10000, URZ, 0xfc, !UPT ;  /* 0x0001000011087892 */ /* 0x000fe4000f8efc3f */
[----:B------:R-:W-:-:S02]  /*24f0*/  ULEA UR7, UR20, UR7, 0x9 ;  /* 0x0000000714077291 */ /* 0x000fc4000f8e483f */
[----:B------:R-:W-:Y:S01]  /*2500*/  ULEA UR8, UR20, UR8, 0xa ;  /* 0x0000000814087291 */ /* 0x000fe2000f8e503f */
[----:B------:R-:W-:Y:S01]  /*2510*/  UMOV UR17, 0x40000040 ;  /* 0x4000004000117882 */ /* 0x000fe20000000000 */
[----:B------:R-:W-:Y:S01]  /*2520*/  UMOV UR19, 0x40000040 ;  /* 0x4000004000137882 */ /* 0x000fe20000000000 */
[----:B------:R-:W-:Y:S02]  /*2530*/  UIADD3 UR6, UR6, 0x4, URZ ;  /* 0x0000000406067890 */ /* 0x000fe4000fffe03f */
[----:B------:R-:W-:Y:S02]  /*2540*/  UMOV UR16, UR7 ;  /* 0x0000000700107c82 */ /* 0x000fe40008000000 */
[----:B------:R-:W-:Y:S02]  /*2550*/  UMOV UR18, UR8 ;  /* 0x0000000800127c82 */ /* 0x000fe40008000000 */
[----:B------:R-:W-:Y:S01]  /*2560*/  QGMMA.64x128x32.F32.E4M3.E4M3 R24, gdesc[UR16], R24, UP0 ;  /* 0x01e00000101879f3 */ /* 0x000fe2000bf00818 */
[----:B------:R-:W-:-:S02]  /*2570*/  UIADD3 UR16, UR7, 0x2, URZ ;  /* 0x0000000207107890 */ /* 0x000fc4000fffe03f */
[----:B------:R-:W-:Y:S01]  /*2580*/  UIADD3 UR18, UR8, 0x2, URZ ;  /* 0x0000000208127890 */ /* 0x000fe2000fffe03f */
[----:B------:R-:W-:Y:S01]  /*2590*/  UMOV UR17, 0x40000040 ;  /* 0x4000004000117882 */ /* 0x000fe20000000000 */
[----:B------:R-:W-:Y:S01]  /*25a0*/  UMOV UR19, 0x40000040 ;  /* 0x4000004000137882 */ /* 0x000fe20000000000 */
[----:B------:R-:W-:-:S06]  /*25b0*/  UISETP.NE.AND UP0, UPT, UR6, UR25, UPT ;  /* 0x000000190600728c */ /* 0x000fcc000bf05270 */
[----:B------:R-:W-:Y:S01]  /*25c0*/  QGMMA.64x128x32.F32.E4M3.E4M3 R24, gdesc[UR16], R24 ;  /* 0x01e00000101879f3 */ /* 0x000fe20008700818 */
[----:B------:R-:W-:Y:S02]  /*25d0*/  UIADD3 UR16, UR7, 0x4, URZ ;  /* 0x0000000407107890 */ /* 0x000fe4000fffe03f */
[----:B------:R-:W-:Y:S01]  /*25e0*/  UIADD3 UR18, UR8, 0x4, URZ ;  /* 0x0000000408127890 */ /* 0x000fe2000fffe03f */
[----:B------:R-:W-:Y:S01]  /*25f0*/  UMOV UR17, 0x40000040 ;  /* 0x4000004000117882 */ /* 0x000fe20000000000 */
[----:B------:R-:W-:-:S07]  /*2600*/  UMOV UR19, 0x40000040 ;  /* 0x4000004000137882 */ /* 0x000fce0000000000 */
[----:B------:R-:W-:Y:S01]  /*2610*/  QGMMA.64x128x32.F32.E4M3.E4M3 R24, gdesc[UR16], R24 ;  /* 0x01e00000101879f3 */ /* 0x000fe20008700818 */
[----:B------:R-:W-:Y:S02]  /*2620*/  UIADD3 UR16, UR7, 0x6, URZ ;  /* 0x0000000607107890 */ /* 0x000fe4000fffe03f */
[----:B------:R-:W-:Y:S01]  /*2630*/  UIADD3 UR18, UR8, 0x6, URZ ;  /* 0x0000000608127890 */ /* 0x000fe2000fffe03f */
[----:B------:R-:W-:Y:S01]  /*2640*/  UMOV UR17, 0x40000040 ;  /* 0x4000004000117882 */ /* 0x000fe20000000000 */
[----:B------:R-:W-:Y:S01]  /*2650*/  UMOV UR19, 0x40000040 ;  /* 0x4000004000137882 */ /* 0x000fe20000000000 */
[----:B------:R-:W-:-:S06]  /*2660*/  USEL UR7, URZ, 0x1, UP0 ;  /* 0x000000013f077887 */ /* 0x000fcc0008000000 */
[----:B------:R-:W-:Y:S01]  /*2670*/  ISETP.NE.AND P0, PT, RZ, UR7, PT ;  /* 0x00000007ff007c0c */ /* 0x000fe2000bf05270 */
[----:B------:R-:W-:Y:S03]  /*2680*/  QGMMA.64x128x32.F32.E4M3.E4M3 R24, gdesc[UR16], R24, gsb0 ;  /* 0x01e00000101879f3 */ /* 0x000fe60008000818 */
[----:B------:R-:W-:-:S09]  /*2690*/  WARPGROUP.DEPBAR.LE gsb0, 0x1 ;  /* 0x00008000000079c5 */ /* 0x000fd20000010100 */
[----:B------:R-:W-:Y:S05]  /*26a0*/  @!P0 BRA `(.L_x_28) ;  /* 0x0000000400088947 */ /* 0x000fea0003800000 */
[----:B------:R-:W-:Y:S02]  /*26b0*/  WARPGROUP.DEPBAR.LE gsb0, 0x0 ;  /* 0x00008000000079c5 */ /* 0x000fe40000010000 */
[----:B------:R-:W-:-:S01]  /*26c0*/  FADD R149, R24, R149 ;  /* 0x0000009518957221 */ /* 0x000fc20000000000 */
[----:B------:R-:W-:Y:S01]  /*26d0*/  FADD R144, R25, R144 ;  /* 0x0000009019907221 */ /* 0x000fe20000000000 */
        /* <DEDUP_REMOVED lines=62> */
[----:B------:R-:W-:-:S06]  /*2ac0*/  UMOV UR6, URZ ;  /* 0x0000003f00067c82 */ /* 0x000fcc0008000000 */
.L_x_28:
[----:B------:R-:W-:Y:S05]  /*2ad0*/  @!P1 BRA `(.L_x_29) ;  /* 0x0000000000049947 */ /* 0x000fea0003800000 */
[----:B------:R-:W-:Y:S01]  /*2ae0*/  BPT.TRAP 0x1 ;  /* 0x000000040000795c */ /* 0x000fe20000300000 */
.L_x_29:
[----:B------:R-:W-:Y:S01]  /*2af0*/  ULEA UR8, UR24, UR9, 0x3 ;  /* 0x0000000918087291 */ /* 0x000fe2000f8e183f */
[----:B------:R-:W-:-:S03]  /*2b00*/  ISETP.GT.U32.AND P0, PT, R7, 0x1, PT ;  /* 0x000000010700780c */ /* 0x000fc60003f04070 */
[----:B------:R-:W-:-:S04]  /*2b10*/  UIADD3 UR8, UR8, 0x48, URZ ;  /* 0x0000004808087890 */ /* 0x000fc8000fffe03f */
[----:B------:R-:W-:-:S09]  /*2b20*/  UPRMT UR8, URZ, 0x654, UR8 ;  /* 0x000006543f087896 */ /* 0x000fd20008000008 */
[----:B------:R-:W-:Y:S01]  /*2b30*/  SYNCS.ARRIVE.TRANS64.RED.A1T0 RZ, [UR8], RZ ;  /* 0x000000ffffff79a7 */ /* 0x000fe20008100408 */
[----:B------:R-:W-:Y:S05]  /*2b40*/  @P0 BRA `(.L_x_30) ;  /* 0x0000000000040947 */ /* 0x000fea0003800000 */
[----:B------:R-:W-:Y:S01]  /*2b50*/  BPT.TRAP 0x1 ;  /* 0x000000040000795c */ /* 0x000fe20000300000 */
.L_x_30:
[----:B------:R-:W-:Y:S01]  /*2b60*/  UIADD3 UR20, UR20, 0x1, URZ ;  /* 0x0000000114147890 */ /* 0x000fe2000fffe03f */
[C---:B------:R-:W-:Y:S01]  /*2b70*/  ISETP.GT.AND P0, PT, R16.reuse, 0x1, PT ;  /* 0x000000011000780c */ /* 0x040fe20003f04270 */
[----:B------:R-:W-:Y:S01]  /*2b80*/  UIADD3 UR24, UR24, 0x1, URZ ;  /* 0x0000000118187890 */ /* 0x000fe2000fffe03f */
[----:B------:R-:W-:Y:S01]  /*2b90*/  VIADD R16, R16, 0xffffffff ;  /* 0xffffffff10107836 */ /* 0x000fe20000000000 */
[----:B------:R-:W-:Y:S02]  /*2ba0*/  UISETP.NE.AND UP0, UPT, UR20, 0x9, UPT ;  /* 0x000000091400788c */ /* 0x000fe4000bf05270 */
[----:B------:R-:W-:Y:S02]  /*2bb0*/  UISETP.NE.AND UP1, UPT, UR24, 0x9, UPT ;  /* 0x000000091800788c */ /* 0x000fe4000bf25270 */
[----:B------:R-:W-:Y:S02]  /*2bc0*/  USEL UR8, URZ, 0x1, UP0 ;  /* 0x000000013f087887 */ /* 0x000fe40008000000 */
[----:B------:R-:W-:-:S02]  /*2bd0*/  USEL UR20, UR20, URZ, UP0 ;  /* 0x0000003f14147287 */ /* 0x000fc40008000000 */
[----:B------:R-:W-:Y:S02]  /*2be0*/  USEL UR24, UR24, URZ, UP1 ;  /* 0x0000003f18187287 */ /* 0x000fe40008800000 */
[----:B------:R-:W-:Y:S01]  /*2bf0*/  LOP3.LUT R19, R19, UR8, RZ, 0x3c, !PT ;  /* 0x0000000813137c12 */ /* 0x000fe2000f8e3cff */
[----:B------:R-:W-:Y:S01]  /*2c00*/  UMOV UR8, 0x1 ;  /* 0x0000000100087882 */ /* 0x000fe20000000000 */
[----:B------:R-:W-:Y:S08]  /*2c10*/  @P0 BRA `(.L_x_31) ;  /* 0xfffffff400d80947 */ /* 0x000ff0000383ffff */
.L_x_23:
[----:B------:R-:W-:Y:S01]  /*2c20*/  UISETP.NE.AND UP0, UPT, UR6, URZ, UPT ;  /* 0x0000003f0600728c */ /* 0x000fe2000bf05270 */
[----:B01----:R-:W0:Y:S01]  /*2c30*/  LDC R16, c[0x0][0x28c] ;  /* 0x0000a300ff107b82 */ /* 0x003e220000000800 */
[----:B------:R-:W-:Y:S02]  /*2c40*/  IMAD.U32 R17, RZ, RZ, UR23 ;  /* 0x00000017ff117e24 */ /* 0x000fe4000f8e00ff */
[----:B------:R-:W-:-:S06]  /*2c50*/  USEL UR6, URZ, 0x1, !UP0 ;  /* 0x000000013f067887 */ /* 0x000fcc000c000000 */
[----:B------:R-:W-:-:S13]  /*2c60*/  ISETP.NE.AND P0, PT, RZ, UR6, PT ;  /* 0x00000006ff007c0c */ /* 0x000fda000bf05270 */
[----:B------:R-:W-:Y:S05]  /*2c70*/  @!P0 BRA `(.L_x_32) ;  /* 0x0000000400048947 */ /* 0x000fea0003800000 */
[----:B------:R-:W-:Y:S02]  /*2c80*/  WARPGROUP.DEPBAR.LE gsb0, 0x0 ;  /* 0x00008000000079c5 */ /* 0x000fe40000010000 */
[----:B------:R-:W-:Y:S01]  /*2c90*/  FADD R149, R24, R149 ;  /* 0x0000009518957221 */ /* 0x000fe20000000000 */
        /* <DEDUP_REMOVED lines=62> */
[----:B------:R-:W-:-:S07]  /*3080*/  FADD R22, R22, R87 ;  /* 0x0000005716167221 */ /* 0x000fce0000000000 */
.L_x_32:
[----:B0-----:R-:W-:Y:S01]  /*3090*/  ISETP.GE.AND P0, PT, R16, 0x1, PT ;  /* 0x000000011000780c */ /* 0x001fe20003f06270 */
[----:B------:R0:W-:Y:S01]  /*30a0*/  SYNCS.ARRIVE.TRANS64.A1T0 RZ, [R17+UR22], RZ ;  /* 0x000000ff11ff79a7 */ /* 0x0001e20008100016 */
[----:B------:R-:W-:-:S11]  /*30b0*/  WARPGROUP.DEPBAR.LE gsb0, 0x0 ;  /* 0x00008000000079c5 */ /* 0x000fd60000010000 */
[----:B------:R-:W-:Y:S05]  /*30c0*/  @!P0 BRA `(.L_x_33) ;  /* 0x0000000000388947 */ /* 0x000fea0003800000 */
[----:B------:R-:W-:-:S13]  /*30d0*/  ISETP.NE.AND P0, PT, R146, 0x3, PT ;  /* 0x000000039200780c */ /* 0x000fda0003f05270 */
[----:B------:R-:W-:Y:S05]  /*30e0*/  @!P0 BRA `(.L_x_34) ;  /* 0x0000000000048947 */ /* 0x000fea0003800000 */
[----:B------:R-:W-:Y:S01]  /*30f0*/  BPT.TRAP 0x1 ;  /* 0x000000040000795c */ /* 0x000fe20000300000 */
.L_x_34:
[----:B------:R-:W-:Y:S01]  /*3100*/  UIADD3 UR8, UR10, UR5, URZ ;  /* 0x000000050a087290 */ /* 0x000fe2000fffe03f */
[----:B------:R-:W-:-:S03]  /*3110*/  ISETP.GT.U32.AND P0, PT, R7, 0x1, PT ;  /* 0x000000010700780c */ /* 0x000fc60003f04070 */
[----:B------:R-:W-:-:S04]  /*3120*/  UIMAD.WIDE.U32 UR6, UR8, 0x38e38e39, URZ ;  /* 0x38e38e39080678a5 */ /* 0x000fc8000f8e003f */
[----:B------:R-:W-:-:S04]  /*3130*/  USHF.R.U32.HI UR6, URZ, 0x1, UR7 ;  /* 0x000000013f067899 */ /* 0x000fc80008011607 */
[----:B------:R-:W-:-:S04]  /*3140*/  UIMAD UR8, UR6, -0x9, UR8 ;  /* 0xfffffff7060878a4 */ /* 0x000fc8000f8e0208 */
[----:B------:R-:W-:-:S04]  /*3150*/  ULEA UR8, UR8, UR9, 0x3 ;  /* 0x0000000908087291 */ /* 0x000fc8000f8e183f */
[----:B------:R-:W-:-:S04]  /*3160*/  UIADD3 UR8, UR8, 0x48, URZ ;  /* 0x0000004808087890 */ /* 0x000fc8000fffe03f */
[----:B------:R-:W-:-:S09]  /*3170*/  UPRMT UR8, URZ, 0x654, UR8 ;  /* 0x000006543f087896 */ /* 0x000fd20008000008 */
[----:B------:R-:W-:Y:S01]  /*3180*/  SYNCS.ARRIVE.TRANS64.RED.A1T0 RZ, [UR8], RZ ;  /* 0x000000ffffff79a7 */ /* 0x000fe20008100408 */
[----:B------:R-:W-:Y:S05]  /*3190*/  @P0 BRA `(.L_x_33) ;  /* 0x0000000000040947 */ /* 0x000fea0003800000 */
[----:B------:R-:W-:Y:S01]  /*31a0*/  BPT.TRAP 0x1 ;  /* 0x000000040000795c */ /* 0x000fe20000300000 */
.L_x_33:
[----:B------:R-:W-:Y:S01]  /*31b0*/  SHF.L.U32 R16, R148, 0x1f, RZ ;  /* 0x0000001f94107819 */ /* 0x000fe200000006ff */
[----:B------:R-:W-:Y:S01]  /*31c0*/  UIADD3 UR5, UR21, UR5, URZ ;  /* 0x0000000515057290 */ /* 0x000fe2000fffe03f */
[----:B------:R-:W1:Y:S01]  /*31d0*/  LDC R32, c[0x0][0x288] ;  /* 0x0000a200ff207b82 */ /* 0x000e620000000800 */
[----:B------:R-:W-:Y:S01]  /*31e0*/  UISETP.GE.U32.AND UP1, UPT, UR21, 0x9, UPT ;  /* 0x000000091500788c */ /* 0x000fe2000bf26070 */
[----:B------:R-:W-:Y:S01]  /*31f0*/  IMAD.SHL.U32 R26, R11, 0x2, RZ ;  /* 0x000000020b1a7824 */ /* 0x000fe200078e00ff */
[----:B------:R-:W-:Y:S02]  /*3200*/  UISETP.GT.U32.AND UP0, UPT, UR5, 0x8, UPT ;  /* 0x000000080500788c */ /* 0x000fe4000bf04070 */
[----:B------:R-:W-:Y:S02]  /*3210*/  UIMAD.WIDE.U32 UR6, UR5, 0x38e38e39, URZ ;  /* 0x38e38e39050678a5 */ /* 0x000fe4000f8e003f */
[----:B------:R-:W-:Y:S01]  /*3220*/  UISETP.LT.U32.AND UP0, UPT, UR21, 0x9, UP0 ;  /* 0x000000091500788c */ /* 0x000fe20008701070 */
[----:B------:R-:W2:Y:S01]  /*3230*/  SYNCS.PHASECHK.TRANS64.TRYWAIT P0, [UR11+0x8], R16 ;  /* 0x00000810ff0075a7 */ /* 0x000ea2000800014b */
[----:B------:R-:W-:Y:S01]  /*3240*/  USHF.R.U32.HI UR6, URZ, 0x1, UR7 ;  /* 0x000000013f067899 */ /* 0x000fe20008011607 */
[----:B------:R-:W-:Y:S01]  /*3250*/  SHF.R.S32.HI R27, RZ, 0x1f, R26 ;  /* 0x0000001fff1b7819 */ /* 0x000fe2000001141a */
[----:B------:R-:W-:-:S02]  /*3260*/  USEL UR8, URZ, 0x1, !UP0 ;  /* 0x000000013f087887 */ /* 0x000fc4000c000000 */
[----:B------:R-:W-:Y:S02]  /*3270*/  UIMAD UR5, UR6, -0x9, UR5 ;  /* 0xfffffff7060578a4 */ /* 0x000fe4000f8e0205 */
[----:B------:R-:W-:-:S04]  /*3280*/  ULOP3.LUT UR4, UR4, UR8, URZ, 0x3c, !UPT ;  /* 0x0000000804047292 */ /* 0x000fc8000f8e3c3f */
[----:B------:R-:W-:Y:S01]  /*3290*/  @UP1 ULOP3.LUT UR4, UR4, 0x1, UR6, 0x78, !UPT ;  /* 0x0000000104041892 */ /* 0x000fe2000f8e7806 */
[----:B-12---:R-:W-:Y:S11]  /*32a0*/  @!P0 BRA `(.L_x_35) ;  /* 0x0000006000708947 */ /* 0x006ff60003800000 */
.L_x_198:
[----:B------:R-:W-:Y:S01]  /*32b0*/  IMAD.SHL.U32 R28, R6, 0x40, RZ ;  /* 0x00000040061c7824 */ /* 0x000fe200078e00ff */
[----:B------:R-:W-:Y:S01]  /*32c0*/  ULDC UR8, c[0x0][0x284] ;  /* 0x0000a10000087ab9 */ /* 0x000fe20000000800 */
[----:B------:R-:W-:Y:S01]  /*32d0*/  IMAD.SHL.U32 R29, R5, 0x80, RZ ;  /* 0x00000080051d7824 */ /* 0x000fe200078e00ff */
[----:B------:R-:W-:Y:S01]  /*32e0*/  SHF.R.S32.HI R34, RZ, 0x1f, R4 ;  /* 0x0000001fff227819 */ /* 0x000fe20000011404 */
[----:B------:R-:W-:Y:S01]  /*32f0*/  ULDC.64 UR6, c[0x0][0x5d0] ;  /* 0x0001740000067ab9 */ /* 0x000fe20000000a00 */
[----:B------:R-:W-:Y:S01]  /*3300*/  ISETP.GE.AND P0, PT, R28, UR8, PT ;  /* 0x000000081c007c0c */ /* 0x000fe2000bf06270 */
[----:B0-----:R-:W-:Y:S01]  /*3310*/  IMAD.WIDE.U32 R16, R4, UR6, R26 ;  /* 0x0000000604107c25 */ /* 0x001fe2000f8e001a */
[----:B------:R-:W-:Y:S02]  /*3320*/  SHF.R.S32.HI R33, RZ, 0x1f, R29 ;  /* 0x0000001fff217819 */ /* 0x000fe4000001141d */
[C---:B------:R-:W-:Y:S01]  /*3330*/  ISETP.GE.OR P0, PT, R29.reuse, R32, P0 ;  /* 0x000000201d00720c */ /* 0x040fe20000706670 */
[----:B------:R-:W-:Y:S01]  /*3340*/  IMAD R5, R34, UR6, RZ ;  /* 0x0000000622057c24 */ /* 0x000fe2000f8e02ff */
[----:B------:R-:W-:-:S03]  /*3350*/  IADD3 R16, P1, R29, R16, RZ ;  /* 0x000000101d107210 */ /* 0x000fc60007f3e0ff */
[----:B------:R-:W-:-:S05]  /*3360*/  IMAD R5, R4, UR7, R5 ;  /* 0x0000000704057c24 */ /* 0x000fca000f8e0205 */
[----:B------:R-:W-:-:S03]  /*3370*/  IADD3.X R17, R33, R17, R5, P1, !PT ;  /* 0x0000001121117210 */ /* 0x000fc60000ffe405 */
[----:B------:R-:W-:Y:S05]  /*3380*/  @P0 BRA `(.L_x_36) ;  /* 0x0000004400b80947 */ /* 0x000fea0003800000 */
[----:B------:R-:W0:Y:S01]  /*3390*/  LDC.64 R30, c[0x0][0x5c8] ;  /* 0x00017200ff1e7b82 */ /* 0x000e220000000a00 */
[----:B------:R-:W-:Y:S01]  /*33a0*/  IMAD.WIDE R24, R6, 0x40, R14 ;  /* 0x0000004006187825 */ /* 0x000fe200078e020e */
[----:B------:R-:W-:Y:S01]  /*33b0*/  ULDC.64 UR6, c[0x0][0x5c0] ;  /* 0x0001700000067ab9 */ /* 0x000fe20000000a00 */
[----:B------:R-:W-:Y:S02]  /*33c0*/  BSSY B0, `(.L_x_36) ;  /* 0x000046a000007945 */ /* 0x000fe40003800000 */
[----:B------:R-:W-:-:S04]  /*33d0*/  IMAD R6, R11, -0x2, R32 ;  /* 0xfffffffe0b067824 */ /* 0x000fc800078e0220 */
[----:B------:R-:W-:Y:S02]  /*33e0*/  IMAD.IADD R6, R6, 0x1, -R29 ;  /* 0x0000000106067824 */ /* 0x000fe400078e0a1d */
[-C--:B0-----:R-:W-:Y:S02]  /*33f0*/  IMAD R5, R25, R30.reuse, RZ ;  /* 0x0000001e19057224 */ /* 0x081fe400078e02ff */
[----:B------:R-:W-:-:S04]  /*3400*/  IMAD.WIDE.U32 R16, R24, R30, R16 ;  /* 0x0000001e18107225 */ /* 0x000fc800078e0010 */
[----:B------:R-:W-:Y:S01]  /*3410*/  IMAD R19, R24, R31, R5 ;  /* 0x0000001f18137224 */ /* 0x000fe200078e0205 */
[----:B------:R-:W-:Y:S02]  /*3420*/  LEA R5, P0, R30, R16, 0x3 ;  /* 0x000000101e057211 */ /* 0x000fe400078018ff */
[----:B------:R-:W-:Y:S01]  /*3430*/  IADD3 R18, P1, R16, UR6, RZ ;  /* 0x0000000610127c10 */ /* 0x000fe2000ff3e0ff */
[----:B------:R-:W-:Y:S01]  /*3440*/  IMAD.IADD R19, R17, 0x1, R19 ;  /* 0x0000000111137824 */ /* 0x000fe200078e0213 */
[----:B------:R-:W-:-:S04]  /*3450*/  IADD3 R16, P3, R5, UR6, RZ ;  /* 0x0000000605107c10 */ /* 0x000fc8000ff7e0ff */
[----:B------:R-:W-:Y:S01]  /*3460*/  LEA.HI.X R5, R30, R19, R31, 0x3, P0 ;  /* 0x000000131e057211 */ /* 0x000fe200000f1c1f */
[----:B------:R-:W-:Y:S01]  /*3470*/  IMAD.IADD R30, R13, 0x1, -R28 ;  /* 0x000000010d1e7824 */ /* 0x000fe200078e0a1c */
[----:B-----5:R-:W-:Y:S02]  /*3480*/  FSETP.NEU.AND P0, PT, R12, RZ, PT ;  /* 0x000000ff0c00720b */ /* 0x020fe40003f0d000 */
[----:B------:R-:W-:Y:S02]  /*3490*/  IADD3.X R19, R19, UR7, RZ, P1, !PT ;  /* 0x0000000713137c10 */ /* 0x000fe40008ffe4ff */
[----:B------:R-:W-:-:S09]  /*34a0*/  IADD3.X R17, R5, UR7, RZ, P3, !PT ;  /* 0x0000000705117c10 */ /* 0x000fd20009ffe4ff */
[----:B------:R-:W-:Y:S05]  /*34b0*/  @!P0 BRA `(.L_x_37) ;  /* 0x0000003400608947 */ /* 0x000fea0003800000 */
[----:B------:R-:W-:Y:S01]  /*34c0*/  ULDC.64 UR6, c[0x0][0x5b8] ;  /* 0x00016e0000067ab9 */ /* 0x000fe20000000a00 */
[----:B------:R-:W-:Y:S01]  /*34d0*/  ULDC.64 UR16, c[0x0][0x5a8] ;  /* 0x00016a0000107ab9 */ /* 0x000fe20000000a00 */
[----:B------:R-:W-:Y:S01]  /*34e0*/  IMAD.WIDE.U32 R26, R4, UR6, R26 ;  /* 0x00000006041a7c25 */ /* 0x000fe2000f8e001a */
[----:B------:R-:W-:Y:S01]  /*34f0*/  BSSY B1, `(.L_x_38) ;  /* 0x0000010000017945 */ /* 0x000fe20003800000 */
[----:B------:R-:W-:Y:S02]  /*3500*/  PRMT R28, RZ, 0x7610, R28 ;  /* 0x00007610ff1c7816 */ /* 0x000fe4000000001c */
[----:B------:R-:W-:Y:S01]  /*3510*/  IMAD R5, R34, UR6, RZ ;  /* 0x0000000622057c24 */ /* 0x000fe2000f8e02ff */
[----:B------:R-:W-:-:S03]  /*3520*/  IADD3 R26, P0, R29, R26, RZ ;  /* 0x0000001a1d1a7210 */ /* 0x000fc60007f1e0ff */
[----:B------:R-:W-:Y:S01]  /*3530*/  IMAD R5, R4, UR7, R5 ;  /* 0x0000000704057c24 */ /* 0x000fe2000f8e0205 */
[----:B------:R-:W-:Y:S02]  /*3540*/  ULDC.64 UR6, c[0x0][0x5b0] ;  /* 0x00016c0000067ab9 */ /* 0x000fe40000000a00 */
[----:B------:R-:W-:Y:S02]  /*3550*/  IMAD R29, R25, UR6, RZ ;  /* 0x00000006191d7c24 */ /* 0x000fe4000f8e02ff */
[----:B------:R-:W-:Y:S02]  /*3560*/  IADD3.X R27, R33, R27, R5, P0, !PT ;  /* 0x0000001b211b7210 */ /* 0x000fe400007fe405 */
[----:B------:R-:W-:Y:S01]  /*3570*/  ISETP.GE.AND P0, PT, R30, 0x1, PT ;  /* 0x000000011e00780c */ /* 0x000fe20003f06270 */
[C---:B------:R-:W-:Y:S02]  /*3580*/  IMAD R29, R24.reuse, UR7, R29 ;  /* 0x00000007181d7c24 */ /* 0x040fe4000f8e021d */
[----:B------:R-:W-:Y:S01]  /*3590*/  IMAD.WIDE.U32 R4, R24, UR6, R26 ;  /* 0x0000000618047c25 */ /* 0x000fe2000f8e001a */
[----:B------:R-:W-:-:S02]  /*35a0*/  ISETP.LT.OR P4, PT, R6, 0x1, !P0 ;  /* 0x000000010600780c */ /* 0x000fc40004781670 */
[----:B------:R-:W-:-:S04]  /*35b0*/  IADD3 R4, P1, R4, UR16, RZ ;  /* 0x0000001004047c10 */ /* 0x000fc8000ff3e0ff */
[----:B------:R-:W-:-:S07]  /*35c0*/  IADD3.X R5, R5, UR17, R29, P1, !PT ;  /* 0x0000001105057c10 */ /* 0x000fce0008ffe41d */
[----:B------:R-:W-:Y:S05]  /*35d0*/  @P4 BRA `(.L_x_39) ;  /* 0x0000000000044947 */ /* 0x000fea0003800000 */
[----:B------:R0:W5:Y:S02]  /*35e0*/  LDG.E.U8 R28, desc[UR14][R4.64] ;  /* 0x0000000e041c7981 */ /* 0x000164000c1e1100 */
.L_x_39:
[----:B------:R-:W-:Y:S05]  /*35f0*/  BSYNC B1 ;  /* 0x0000000000017941 */ /* 0x000fea0003800000 */
.L_x_38:
[----:B-----5:R-:W-:Y:S01]  /*3600*/  LOP3.LUT R28, R28, 0xff, RZ, 0xc0, !PT ;  /* 0x000000ff1c1c7812 */ /* 0x020fe200078ec0ff */
[----:B------:R-:W-:Y:S01]  /*3610*/  BSSY B1, `(.L_x_40) ;  /* 0x000000b000017945 */ /* 0x000fe20003800000 */
[----:B------:R-:W-:Y:S02]  /*3620*/  ISETP.LT.OR P3, PT, R6, 0x2, !P0 ;  /* 0x000000020600780c */ /* 0x000fe40004761670 */
[----:B------:R-:W-:-:S05]  /*3630*/  F2FP.F16.E4M3.UNPACK_B R28, R28 ;  /* 0x0000001cff1c723e */ /* 0x000fca00020006ff */
[----:B------:R-:W-:-:S05]  /*3640*/  HADD2.F32 R29, -RZ, R28.H0_H0 ;  /* 0x2000001cff1d7230 */ /* 0x000fca0000004100 */
[----:B------:R-:W-:-:S04]  /*3650*/  FMUL R28, R29, R12 ;  /* 0x0000000c1d1c7220 */ /* 0x000fc80000400000 */
[----:B------:R-:W-:-:S05]  /*3660*/  FFMA R28, R149, R10, R28 ;  /* 0x0000000a951c7223 */ /* 0x000fca000000001c */
[----:B------:R-:W-:Y:S02]  /*3670*/  F2FP.SATFINITE.E4M3.F32.PACK_AB_MERGE_C R29, RZ, R28, RZ ;  /* 0x0000001cff1d723e */ /* 0x000fe400048070ff */
[----:B------:R-:W-:-:S03]  /*3680*/  PRMT R28, RZ, 0x7610, R28 ;  /* 0x00007610ff1c7816 */ /* 0x000fc6000000001c */
[----:B------:R1:W-:Y:S01]  /*3690*/  @!P4 STG.E.U8 desc[UR14][R18.64], R29 ;  /* 0x0000001d1200c986 */ /* 0x0003e2000c10110e */
[----:B------:R-:W-:Y:S05]  /*36a0*/  @P3 BRA `(.L_x_41) ;  /* 0x0000000000043947 */ /* 0x000fea0003800000 */
[----:B------:R2:W5:Y:S02]  /*36b0*/  LDG.E.U8 R28, desc[UR14][R4.64+0x1] ;  /* 0x0000010e041c7981 */ /* 0x000564000c1e1100 */
.L_x_41:
[----:B------:R-:W-:Y:S05]  /*36c0*/  BSYNC B1 ;  /* 0x0000000000017941 */ /* 0x000fea0003800000 */
.L_x_40:
[----:B-----5:R-:W-:Y:S01]  /*36d0*/  LOP3.LUT R28, R28, 0xff, RZ, 0xc0, !PT ;  /* 0x000000ff1c1c7812 */ /* 0x020fe200078ec0ff */
[----:B------:R-:W-:Y:S01]  /*36e0*/  BSSY B1, `(.L_x_42) ;  /* 0x0000013000017945 */ /* 0x000fe20003800000 */
[----:B------:R-:W-:Y:S02]  /*36f0*/  IADD3 R31, P1, R24, 0x8, RZ ;  /* 0x00000008181f7810 */ /* 0x000fe40007f3e0ff */
[----:B------:R-:W-:-:S03]  /*3700*/  F2FP.F16.E4M3.UNPACK_B R28, R28 ;  /* 0x0000001cff1c723e */ /* 0x000fc600020006ff */
[----:B------:R-:W-:Y:S01]  /*3710*/  IMAD.X R24, RZ, RZ, R25, P1 ;  /* 0x000000ffff187224 */ /* 0x000fe200008e0619 */
[----:B------:R-:W-:Y:S01]  /*3720*/  ISETP.GE.AND P1, PT, R30, 0x9, PT ;  /* 0x000000091e00780c */ /* 0x000fe20003f26270 */
[----:B-1----:R-:W-:Y:S02]  /*3730*/  HADD2.F32 R29, -RZ, R28.H0_H0 ;  /* 0x2000001cff1d7230 */ /* 0x002fe40000004100 */
[----:B------:R-:W-:Y:S01]  /*3740*/  IMAD R24, R24, UR6, RZ ;  /* 0x0000000618187c24 */ /* 0x000fe2000f8e02ff */
[----:B------:R-:W-:Y:S01]  /*3750*/  ISETP.LT.OR P5, PT, R6, 0x1, !P1 ;  /* 0x000000010600780c */ /* 0x000fe20004fa1670 */
[----:B------:R-:W-:-:S04]  /*3760*/  IMAD.WIDE.U32 R26, R31, UR6, R26 ;  /* 0x000000061f1a7c25 */ /* 0x000fc8000f8e001a */
[----:B------:R-:W-:Y:S01]  /*3770*/  FMUL R29, R29, R12 ;  /* 0x0000000c1d1d7220 */ /* 0x000fe20000400000 */
[----:B------:R-:W-:-:S03]  /*3780*/  IMAD R31, R31, UR7, R24 ;  /* 0x000000071f1f7c24 */ /* 0x000fc6000f8e0218 */
[----:B------:R-:W-:Y:S01]  /*3790*/  FFMA R29, R144, R10, R29 ;  /* 0x0000000a901d7223 */ /* 0x000fe2000000001d */
[----:B------:R-:W-:Y:S02]  /*37a0*/  IADD3 R24, P4, R26, UR16, RZ ;  /* 0x000000101a187c10 */ /* 0x000fe4000ff9e0ff */
[----:B------:R-:W-:Y:S02]  /*37b0*/  PRMT R26, RZ, 0x7610, R26 ;  /* 0x00007610ff1a7816 */ /* 0x000fe4000000001a */
[----:B------:R-:W-:Y:S02]  /*37c0*/  F2FP.SATFINITE.E4M3.F32.PACK_AB_MERGE_C R29, RZ, R29, RZ ;  /* 0x0000001dff1d723e */ /* 0x000fe400048070ff */
[----:B------:R-:W-:-:S03]  /*37d0*/  IADD3.X R25, R27, UR17, R31, P4, !PT ;  /* 0x000000111b197c10 */ /* 0x000fc6000a7fe41f */
[----:B------:R1:W-:Y:S01]  /*37e0*/  @!P3 STG.E.U8 desc[UR14][R18.64+0x1], R29 ;  /* 0x0000011d1200b986 */ /* 0x0003e2000c10110e */
[----:B------:R-:W-:Y:S05]  /*37f0*/  @P5 BRA `(.L_x_43) ;  /* 0x0000000000045947 */ /* 0x000fea0003800000 */
[----:B------:R3:W5:Y:S02]  /*3800*/  LDG.E.U8 R26, desc[UR14][R24.64] ;  /* 0x0000000e181a7981 */ /* 0x000764000c1e1100 */
.L_x_43:
[----:B------:R-:W-:Y:S05]  /*3810*/  BSYNC B1 ;  /* 0x0000000000017941 */ /* 0x000fea0003800000 */
.L_x_42:
        /* <DEDUP_REMOVED lines=12> */
.L_x_45:
[----:B------:R-:W-:Y:S05]  /*38e0*/  BSYNC B1 ;  /* 0x0000000000017941 */ /* 0x000fea0003800000 */
.L_x_44:
[----:B-----5:R-:W-:Y:S01]  /*38f0*/  LOP3.LUT R26, R26, 0xff, RZ, 0xc0, !PT ;  /* 0x000000ff1a1a7812 */ /* 0x020fe200078ec0ff */
[----:B------:R-:W-:Y:S01]  /*3900*/  BSSY B1, `(.L_x_46) ;  /* 0x000000b000017945 */ /* 0x000fe20003800000 */
[----:B------:R-:W-:Y:S02]  /*3910*/  ISETP.LT.OR P4, PT, R6, 0x9, !P0 ;  /* 0x000000090600780c */ /* 0x000fe40004781670 */
[----:B------:R-:W-:-:S05]  /*3920*/  F2FP.F16.E4M3.UNPACK_B R26, R26 ;  /* 0x0000001aff1a723e */ /* 0x000fca00020006ff */
[----:B----4-:R-:W-:Y:S01]  /*3930*/  HADD2.F32 R27, -RZ, R26.H0_H0 ;  /* 0x2000001aff1b7230 */ /* 0x010fe20000004100 */
[----:B------:R-:W-:-:S04]  /*3940*/  PRMT R26, RZ, 0x7610, R26 ;  /* 0x00007610ff1a7816 */ /* 0x000fc8000000001a */
[----:B------:R-:W-:-:S04]  /*3950*/  FMUL R27, R27, R12 ;  /* 0x0000000c1b1b7220 */ /* 0x000fc80000400000 */
[----:B------:R-:W-:-:S05]  /*3960*/  FFMA R27, R142, R10, R27 ;  /* 0x0000000a8e1b7223 */ /* 0x000fca000000001b */
[----:B------:R-:W-:-:S05]  /*3970*/  F2FP.SATFINITE.E4M3.F32.PACK_AB_MERGE_C R27, RZ, R27, RZ ;  /* 0x0000001bff1b723e */ /* 0x000fca00048070ff */
[----:B------:R4:W-:Y:S01]  /*3980*/  @!P3 STG.E.U8 desc[UR14][R16.64+0x1], R27 ;  /* 0x0000011b1000b986 */ /* 0x0009e2000c10110e */
[----:B------:R-:W-:Y:S05]  /*3990*/  @P4 BRA `(.L_x_47) ;  /* 0x0000000000044947 */ /* 0x000fea0003800000 */
[----:B------:R0:W5:Y:S02]  /*39a0*/  LDG.E.U8 R26, desc[UR14][R4.64+0x8] ;  /* 0x0000080e041a7981 */ /* 0x000164000c1e1100 */
.L_x_47:
[----:B------:R-:W-:Y:S05]  /*39b0*/  BSYNC B1 ;  /* 0x0000000000017941 */ /* 0x000fea0003800000 */
.L_x_46:
[----:B-----5:R-:W-:Y:S01]  /*39c0*/  LOP3.LUT R26, R26, 0xff, RZ, 0xc0, !PT ;  /* 0x000000ff1a1a7812 */ /* 0x020fe200078ec0ff */
[----:B------:R-:W-:Y:S01]  /*39d0*/  BSSY B1, `(.L_x_48) ;  /* 0x000000b000017945 */ /* 0x000fe20003800000 */
[----:B------:R-:W-:Y:S02]  /*39e0*/  ISETP.LT.OR P3, PT, R6, 0xa, !P0 ;  /* 0x0000000a0600780c */ /* 0x000fe40004761670 */
[----:B------:R-:W-:-:S05]  /*39f0*/  F2FP.F16.E4M3.UNPACK_B R26, R26 ;  /* 0x0000001aff1a723e */ /* 0x000fca00020006ff */
[----:B----4-:R-:W-:-:S05]  /*3a00*/  HADD2.F32 R27, -RZ, R26.H0_H0 ;  /* 0x2000001aff1b7230 */ /* 0x010fca0000004100 */
[----:B------:R-:W-:-:S04]  /*3a10*/  FMUL R26, R27, R12 ;  /* 0x0000000c1b1a7220 */ /* 0x000fc80000400000 */
[----:B------:R-:W-:-:S05]  /*3a20*/  FFMA R26, R145, R10, R26 ;  /* 0x0000000a911a7223 */ /* 0x000fca000000001a */
[----:B------:R-:W-:Y:S02]  /*3a30*/  F2FP.SATFINITE.E4M3.F32.PACK_AB_MERGE_C R27, RZ, R26, RZ ;  /* 0x0000001aff1b723e */ /* 0x000fe400048070ff */
[----:B------:R-:W-:-:S03]  /*3a40*/  PRMT R26, RZ, 0x7610, R26 ;  /* 0x00007610ff1a7816 */ /* 0x000fc6000000001a */
[----:B------:R4:W-:Y:S01]  /*3a50*/  @!P4 STG.E.U8 desc[UR14][R18.64+0x8], R27 ;  /* 0x0000081b1200c986 */ /* 0x0009e2000c10110e */
[----:B------:R-:W-:Y:S05]  /*3a60*/  @P3 BRA `(.L_x_49) ;  /* 0x0000000000043947 */ /* 0x000fea0003800000 */
[----:B------:R0:W5:Y:S02]  /*3a70*/  LDG.E.U8 R26, desc[UR14][R4.64+0x9] ;  /* 0x0000090e041a7981 */ /* 0x000164000c1e1100 */
.L_x_49:
[----:B------:R-:W-:Y:S05]  /*3a80*/  BSYNC B1 ;  /* 0x0000000000017941 */ /* 0x000fea0003800000 */
.L_x_48:
        /* <DEDUP_REMOVED lines=12> */
.L_x_51:
[----:B------:R-:W-:Y:S05]  /*3b50*/  BSYNC B1 ;  /* 0x0000000000017941 */ /* 0x000fea0003800000 */
.L_x_50:
        /* <DEDUP_REMOVED lines=12> */
.L_x_53:
[----:B------:R-:W-:Y:S05]  /*3c20*/  BSYNC B1 ;  /* 0x0000000000017941 */ /* 0x000fea0003800000 */
.L_x_52:
        /* <DEDUP_REMOVED lines=12> */
.L_x_55:
[----:B------:R-:W-:Y:S05]  /*3cf0*/  BSYNC B1 ;  /* 0x0000000000017941 */ /* 0x000fea0003800000 */
.L_x_54:
        /* <DEDUP_REMOVED lines=12> */
.L_x_57:
[----:B------:R-:W-:Y:S05]  /*3dc0*/  BSYNC B1 ;  /* 0x0000000000017941 */ /* 0x000fea0003800000 */
.L_x_56:
        /* <DEDUP_REMOVED lines=12> */
.L_x_59:
[----:B------:R-:W-:Y:S05]  /*3e90*/  BSYNC B1 ;  /* 0x0000000000017941 */ /* 0x000fea0003800000 */
.L_x_58:
        /* <DEDUP_REMOVED lines=12> */
.L_x_61:
[----:B------:R-:W-:Y:S05]  /*3f60*/  BSYNC B1 ;  /* 0x0000000000017941 */ /* 0x000fea0003800000 */
.L_x_60:
        /* <DEDUP_REMOVED lines=12> */
.L_x_63:
[----:B------:R-:W-:Y:S05]  /*4030*/  BSYNC B1 ;  /* 0x0000000000017941 */ /* 0x000fea0003800000 */
.L_x_62:
        /* <DEDUP_REMOVED lines=12> */
.L_x_65:
[----:B------:R-:W-:Y:S05]  /*4100*/  BSYNC B1 ;  /* 0x0000000000017941 */ /* 0x000fea0003800000 */
.L_x_64:
        /* <DEDUP_REMOVED lines=12> */
.L_x_67:
[----:B------:R-:W-:Y:S05]  /*41d0*/  BSYNC B1 ;  /* 0x0000000000017941 */ /* 0x000fea0003800000 */
.L_x_66:
        /* <DEDUP_REMOVED lines=12> */
.L_x_69:
[----:B------:R-:W-:Y:S05]  /*42a0*/  BSYNC B1 ;  /* 0x0000000000017941 */ /* 0x000fea0003800000 */
.L_x_68:
        /* <DEDUP_REMOVED lines=12> */
.L_x_71:
[----:B------:R-:W-:Y:S05]  /*4370*/  BSYNC B1 ;  /* 0x0000000000017941 */ /* 0x000fea0003800000 */
.L_x_70:
        /* <DEDUP_REMOVED lines=12> */
.L_x_73:
[----:B------:R-:W-:Y:S05]  /*4440*/  BSYNC B1 ;  /* 0x0000000000017941 */ /* 0x000fea0003800000 */
.L_x_72:
        /* <DEDUP_REMOVED lines=12> */
.L_x_75:
[----:B------:R-:W-:Y:S05]  /*4510*/  BSYNC B1 ;  /* 0x0000000000017941 */ /* 0x000fea0003800000 */
.L_x_74:
        /* <DEDUP_REMOVED lines=12> */
.L_x_77:
[----:B------:R-:W-:Y:S05]  /*45e0*/  BSYNC B1 ;  /* 0x0000000000017941 */ /* 0x000fea0003800000 */
.L_x_76:
        /* <DEDUP_REMOVED lines=12> */
.L_x_79:
[----:B------:R-:W-:Y:S05]  /*46b0*/  BSYNC B1 ;  /* 0x0000000000017941 */ /* 0x000fea0003800000 */
.L_x_78:
        /* <DEDUP_REMOVED lines=12> */
.L_x_81:
[----:B------:R-:W-:Y:S05]  /*4780*/  BSYNC B1 ;  /* 0x0000000000017941 */ /* 0x000fea0003800000 */
.L_x_80:
        /* <DEDUP_REMOVED lines=12> */
.L_x_83:
[----:B------:R-:W-:Y:S05]  /*4850*/  BSYNC B1 ;  /* 0x0000000000017941 */ /* 0x000fea0003800000 */
.L_x_82:
        /* <DEDUP_REMOVED lines=12> */
.L_x_85:
[----:B------:R-:W-:Y:S05]  /*4920*/  BSYNC B1 ;  /* 0x0000000000017941 */ /* 0x000fea0003800000 */
.L_x_84:
        /* <DEDUP_REMOVED lines=12> */
.L_x_87:
[----:B------:R-:W-:Y:S05]  /*49f0*/  BSYNC B1 ;  /* 0x0000000000017941 */ /* 0x000fea0003800000 */
.L_x_86:
        /* <DEDUP_REMOVED lines=12> */
.L_x_89:
[----:B------:R-:W-:Y:S05]  /*4ac0*/  BSYNC B1 ;  /* 0x0000000000017941 */ /* 0x000fea0003800000 */
.L_x_88:
        /* <DEDUP_REMOVED lines=12> */
.L_x_91:
[----:B------:R-:W-:Y:S05]  /*4b90*/  BSYNC B1 ;  /* 0x0000000000017941 */ /* 0x000fea0003800000 */
.L_x_90:
        /* <DEDUP_REMOVED lines=12> */
.L_x_93:
[----:B------:R-:W-:Y:S05]  /*4c60*/  BSYNC B1 ;  /* 0x0000000000017941 */ /* 0x000fea0003800000 */
.L_x_92:
        /* <DEDUP_REMOVED lines=12> */
.L_x_95:
[----:B------:R-:W-:Y:S05]  /*4d30*/  BSYNC B1 ;  /* 0x0000000000017941 */ /* 0x000fea0003800000 */
.L_x_94:
        /* <DEDUP_REMOVED lines=12> */
.L_x_97:
[----:B------:R-:W-:Y:S05]  /*4e00*/  BSYNC B1 ;  /* 0x0000000000017941 */ /* 0x000fea0003800000 */
.L_x_96:
        /* <DEDUP_REMOVED lines=12> */
.L_x_99:
[----:B------:R-:W-:Y:S05]  /*4ed0*/  BSYNC B1 ;  /* 0x0000000000017941 */ /* 0x000fea0003800000 */
.L_x_98:
        /* <DEDUP_REMOVED lines=12> */
.L_x_101:
[----:B------:R-:W-:Y:S05]  /*4fa0*/  BSYNC B1 ;  /* 0x0000000000017941 */ /* 0x000fea0003800000 */
.L_x_100:
        /* <DEDUP_REMOVED lines=12> */
.L_x_103:
[----:B------:R-:W-:Y:S05]  /*5070*/  BSYNC B1 ;  /* 0x0000000000017941 */ /* 0x000fea0003800000 */
.L_x_102:
        /* <DEDUP_REMOVED lines=12> */
.L_x_105:
[----:B------:R-:W-:Y:S05]  /*5140*/  BSYNC B1 ;  /* 0x0000000000017941 */ /* 0x000fea0003800000 */
.L_x_104:
        /* <DEDUP_REMOVED lines=12> */
.L_x_107:
[----:B------:R-:W-:Y:S05]  /*5210*/  BSYNC B1 ;  /* 0x0000000000017941 */ /* 0x000fea0003800000 */
.L_x_106:
        /* <DEDUP_REMOVED lines=12> */
.L_x_109:
[----:B------:R-:W-:Y:S05]  /*52e0*/  BSYNC B1 ;  /* 0x0000000000017941 */ /* 0x000fea0003800000 */
.L_x_108:
        /* <DEDUP_REMOVED lines=12> */
.L_x_111:
[----:B------:R-:W-:Y:S05]  /*53b0*/  BSYNC B1 ;  /* 0x0000000000017941 */ /* 0x000fea0003800000 */
.L_x_110:
        /* <DEDUP_REMOVED lines=12> */
.L_x_113:
[----:B------:R-:W-:Y:S05]  /*5480*/  BSYNC B1 ;  /* 0x0000000000017941 */ /* 0x000fea0003800000 */
.L_x_112:
        /* <DEDUP_REMOVED lines=12> */
.L_x_115:
[----:B------:R-:W-:Y:S05]  /*5550*/  BSYNC B1 ;  /* 0x0000000000017941 */ /* 0x000fea0003800000 */
.L_x_114:
        /* <DEDUP_REMOVED lines=12> */
.L_x_117:
[----:B------:R-:W-:Y:S05]  /*5620*/  BSYNC B1 ;  /* 0x0000000000017941 */ /* 0x000fea0003800000 */
.L_x_116:
        /* <DEDUP_REMOVED lines=12> */
.L_x_119:
[----:B------:R-:W-:Y:S05]  /*56f0*/  BSYNC B1 ;  /* 0x0000000000017941 */ /* 0x000fea0003800000 */
.L_x_118:
        /* <DEDUP_REMOVED lines=12> */
.L_x_121:
[----:B------:R-:W-:Y:S05]  /*57c0*/  BSYNC B1 ;  /* 0x0000000000017941 */ /* 0x000fea0003800000 */
.L_x_120:
        /* <DEDUP_REMOVED lines=12> */
.L_x_123:
[----:B------:R-:W-:Y:S05]  /*5890*/  BSYNC B1 ;  /* 0x0000000000017941 */ /* 0x000fea0003800000 */
.L_x_122:
        /* <DEDUP_REMOVED lines=12> */
.L_x_125:
[----:B------:R-:W-:Y:S05]  /*5960*/  BSYNC B1 ;  /* 0x0000000000017941 */ /* 0x000fea0003800000 */
.L_x_124:
        /* <DEDUP_REMOVED lines=12> */
.L_x_127:
[----:B------:R-:W-:Y:S05]  /*5a30*/  BSYNC B1 ;  /* 0x0000000000017941 */ /* 0x000fea0003800000 */
.L_x_126:
        /* <DEDUP_REMOVED lines=12> */
.L_x_129:
[----:B------:R-:W-:Y:S05]  /*5b00*/  BSYNC B1 ;  /* 0x0000000000017941 */ /* 0x000fea0003800000 */
.L_x_128:
        /* <DEDUP_REMOVED lines=12> */
.L_x_131:
[----:B------:R-:W-:Y:S05]  /*5bd0*/  BSYNC B1 ;  /* 0x0000000000017941 */ /* 0x000fea0003800000 */
.L_x_130:
        /* <DEDUP_REMOVED lines=12> */
.L_x_133:
[----:B------:R-:W-:Y:S05]  /*5ca0*/  BSYNC B1 ;  /* 0x0000000000017941 */ /* 0x000fea0003800000 */
.L_x_132:
        /* <DEDUP_REMOVED lines=12> */
.L_x_135:
[----:B------:R-:W-:Y:S05]  /*5d70*/  BSYNC B1 ;  /* 0x0000000000017941 */ /* 0x000fea0003800000 */
.L_x_134:
        /* <DEDUP_REMOVED lines=12> */
.L_x_137:
[----:B------:R-:W-:Y:S05]  /*5e40*/  BSYNC B1 ;  /* 0x0000000000017941 */ /* 0x000fea0003800000 */
.L_x_136:
        /* <DEDUP_REMOVED lines=12> */
.L_x_139:
[----:B------:R-:W-:Y:S05]  /*5f10*/  BSYNC B1 ;  /* 0x0000000000017941 */ /* 0x000fea0003800000 */
.L_x_138:
        /* <DEDUP_REMOVED lines=12> */
.L_x_141:
[----:B------:R-:W-:Y:S05]  /*5fe0*/  BSYNC B1 ;  /* 0x0000000000017941 */ /* 0x000fea0003800000 */
.L_x_140:
        /* <DEDUP_REMOVED lines=12> */
.L_x_143:
[----:B------:R-:W-:Y:S05]  /*60b0*/  BSYNC B1 ;  /* 0x0000000000017941 */ /* 0x000fea0003800000 */
.L_x_142:
        /* <DEDUP_REMOVED lines=12> */
.L_x_145:
[----:B------:R-:W-:Y:S05]  /*6180*/  BSYNC B1 ;  /* 0x0000000000017941 */ /* 0x000fea0003800000 */
.L_x_144:
        /* <DEDUP_REMOVED lines=12> */
.L_x_147:
[----:B------:R-:W-:Y:S05]  /*6250*/  BSYNC B1 ;  /* 0x0000000000017941 */ /* 0x000fea0003800000 */
.L_x_146:
        /* <DEDUP_REMOVED lines=12> */
.L_x_149:
[----:B------:R-:W-:Y:S05]  /*6320*/  BSYNC B1 ;  /* 0x0000000000017941 */ /* 0x000fea0003800000 */
.L_x_148:
        /* <DEDUP_REMOVED lines=12> */
.L_x_151:
[----:B------:R-:W-:Y:S05]  /*63f0*/  BSYNC B1 ;  /* 0x0000000000017941 */ /* 0x000fea0003800000 */
.L_x_150:
        /* <DEDUP_REMOVED lines=12> */
.L_x_153:
[----:B------:R-:W-:Y:S05]  /*64c0*/  BSYNC B1 ;  /* 0x0000000000017941 */ /* 0x000fea0003800000 */
.L_x_152:
        /* <DEDUP_REMOVED lines=12> */
.L_x_155:
[----:B------:R-:W-:Y:S05]  /*6590*/  BSYNC B1 ;  /* 0x0000000000017941 */ /* 0x000fea0003800000 */
.L_x_154:
        /* <DEDUP_REMOVED lines=12> */
.L_x_157:
[----:B------:R-:W-:Y:S05]  /*6660*/  BSYNC B1 ;  /* 0x0000000000017941 */ /* 0x000fea0003800000 */
.L_x_156:
        /* <DEDUP_REMOVED lines=12> */
.L_x_159:
[----:B------:R-:W-:Y:S05]  /*6730*/  BSYNC B1 ;  /* 0x0000000000017941 */ /* 0x000fea0003800000 */
.L_x_158:
[----:B-----5:R-:W-:Y:S01]  /*6740*/  LOP3.LUT R26, R26, 0xff, RZ, 0xc0, !PT ;  /* 0x000000ff1a1a7812 */ /* 0x020fe200078ec0ff */
[----:B------:R-:W-:Y:S01]  /*6750*/  BSSY B1, `(.L_x_160) ;  /* 0x000000b000017945 */ /* 0x000fe20003800000 */
[----:B------:R-:W-:Y:S02]  /*6760*/  ISETP.LT.OR P0, PT, R6, 0x7a, !P0 ;  /* 0x0000007a0600780c */ /* 0x000fe40004701670 */
[----:B------:R-:W-:-:S05]  /*6770*/  F2FP.F16.E4M3.UNPACK_B R26, R26 ;  /* 0x0000001aff1a723e */ /* 0x000fca00020006ff */
[----:B----4-:R-:W-:-:S05]  /*6780*/  HADD2.F32 R27, -RZ, R26.H0_H0 ;  /* 0x2000001aff1b7230 */ /* 0x010fca0000004100 */
[----:B------:R-:W-:-:S04]  /*6790*/  FMUL R26, R27, R12 ;  /* 0x0000000c1b1a7220 */ /* 0x000fc80000400000 */
[----:B------:R-:W-:Y:S01]  /*67a0*/  FFMA R26, R21, R10, R26 ;  /* 0x0000000a151a7223 */ /* 0x000fe2000000001a */
[----:B------:R-:W-:-:S04]  /*67b0*/  PRMT R21, RZ, 0x7610, R21 ;  /* 0x00007610ff157816 */ /* 0x000fc80000000015 */
[----:B------:R-:W-:-:S05]  /*67c0*/  F2FP.SATFINITE.E4M3.F32.PACK_AB_MERGE_C R27, RZ, R26, RZ ;  /* 0x0000001aff1b723e */ /* 0x000fca00048070ff */
[----:B------:R4:W-:Y:S01]  /*67d0*/  @!P4 STG.E.U8 desc[UR14][R18.64+0x78], R27 ;  /* 0x0000781b1200c986 */ /* 0x0009e2000c10110e */
[----:B------:R-:W-:Y:S05]  /*67e0*/  @P0 BRA `(.L_x_161) ;  /* 0x0000000000040947 */ /* 0x000fea0003800000 */
[----:B------:R0:W5:Y:S02]  /*67f0*/  LDG.E.U8 R21, desc[UR14][R4.64+0x79] ;  /* 0x0000790e04157981 */ /* 0x000164000c1e1100 */
.L_x_161:
[----:B------:R-:W-:Y:S05]  /*6800*/  BSYNC B1 ;  /* 0x0000000000017941 */ /* 0x000fea0003800000 */
.L_x_160:
[----:B-----5:R-:W-:Y:S01]  /*6810*/  LOP3.LUT R21, R21, 0xff, RZ, 0xc0, !PT ;  /* 0x000000ff15157812 */ /* 0x020fe200078ec0ff */
[----:B------:R-:W-:Y:S01]  /*6820*/  BSSY B1, `(.L_x_162) ;  /* 0x000000b000017945 */ /* 0x000fe20003800000 */
[----:B------:R-:W-:Y:S02]  /*6830*/  ISETP.LT.OR P3, PT, R6, 0x79, !P1 ;  /* 0x000000790600780c */ /* 0x000fe40004f61670 */
[----:B------:R-:W-:Y:S02]  /*6840*/  F2FP.F16.E4M3.UNPACK_B R21, R21 ;  /* 0x00000015ff15723e */ /* 0x000fe400020006ff */
[----:B0-2---:R-:W-:-:S03]  /*6850*/  PRMT R4, RZ, 0x7610, R4 ;  /* 0x00007610ff047816 */ /* 0x005fc60000000004 */
[----:B------:R-:W-:-:S05]  /*6860*/  HADD2.F32 R21, -RZ, R21.H0_H0 ;  /* 0x20000015ff157230 */ /* 0x000fca0000004100 */
[----:B------:R-:W-:-:S04]  /*6870*/  FMUL R21, R21, R12 ;  /* 0x0000000c15157220 */ /* 0x000fc80000400000 */
[----:B------:R-:W-:-:S05]  /*6880*/  FFMA R21, R20, R10, R21 ;  /* 0x0000000a14157223 */ /* 0x000fca0000000015 */
[----:B------:R-:W-:-:S05]  /*6890*/  F2FP.SATFINITE.E4M3.F32.PACK_AB_MERGE_C R21, RZ, R21, RZ ;  /* 0x00000015ff15723e */ /* 0x000fca00048070ff */
[----:B------:R0:W-:Y:S01]  /*68a0*/  @!P0 STG.E.U8 desc[UR14][R18.64+0x79], R21 ;  /* 0x0000791512008986 */ /* 0x0001e2000c10110e */
[----:B------:R-:W-:Y:S05]  /*68b0*/  @P3 BRA `(.L_x_163) ;  /* 0x0000000000043947 */ /* 0x000fea0003800000 */
[----:B------:R2:W5:Y:S02]  /*68c0*/  LDG.E.U8 R4, desc[UR14][R24.64+0x78] ;  /* 0x0000780e18047981 */ /* 0x000564000c1e1100 */
.L_x_163:
[----:B------:R-:W-:Y:S05]  /*68d0*/  BSYNC B1 ;  /* 0x0000000000017941 */ /* 0x000fea0003800000 */
.L_x_162:
        /* <DEDUP_REMOVED lines=12> */
.L_x_165:
[----:B------:R-:W-:Y:S05]  /*69a0*/  BSYNC B1 ;  /* 0x0000000000017941 */ /* 0x000fea0003800000 */
.L_x_164:
[----:B------:R-:W-:Y:S05]  /*69b0*/  @P1 BRA `(.L_x_166) ;  /* 0x0000001000281947 */ /* 0x000fea0003800000 */
[----:B-----5:R-:W-:-:S04]  /*69c0*/  LOP3.LUT R4, R4, 0xff, RZ, 0xc0, !PT ;  /* 0x000000ff04047812 */ /* 0x020fc800078ec0ff */
[----:B------:R-:W-:-:S05]  /*69d0*/  F2FP.F16.E4M3.UNPACK_B R4, R4 ;  /* 0x00000004ff04723e */ /* 0x000fca00020006ff */
[----:B0-----:R-:W-:-:S05]  /*69e0*/  HADD2.F32 R5, -RZ, R4.H0_H0 ;  /* 0x20000004ff057230 */ /* 0x001fca0000004100 */
[----:B------:R-:W-:-:S04]  /*69f0*/  FMUL R5, R5, R12 ;  /* 0x0000000c05057220 */ /* 0x000fc80000400000 */
[----:B------:R-:W-:-:S05]  /*6a00*/  FFMA R5, R22, R10, R5 ;  /* 0x0000000a16057223 */ /* 0x000fca0000000005 */
[----:B------:R-:W-:-:S05]  /*6a10*/  F2FP.SATFINITE.E4M3.F32.PACK_AB_MERGE_C R5, RZ, R5, RZ ;  /* 0x00000005ff05723e */ /* 0x000fca00048070ff */
[----:B------:R0:W-:Y:S01]  /*6a20*/  STG.E.U8 desc[UR14][R16.64+0x79], R5 ;  /* 0x0000790510007986 */ /* 0x0001e2000c10110e */
[----:B------:R-:W-:Y:S05]  /*6a30*/  BRA `(.L_x_166) ;  /* 0x0000001000087947 */ /* 0x000fea0003800000 */
.L_x_37:
[----:B------:R-:W-:Y:S01]  /*6a40*/  ISETP.GE.AND P1, PT, R30, 0x1, PT ;  /* 0x000000011e00780c */ /* 0x000fe20003f26270 */
[-C--:B------:R-:W-:Y:S01]  /*6a50*/  FMUL R149, R149, R10.reuse ;  /* 0x0000000a95957220 */ /* 0x080fe20000400000 */
[-C--:B------:R-:W-:Y:S01]  /*6a60*/  FMUL R144, R144, R10.reuse ;  /* 0x0000000a90907220 */ /* 0x080fe20000400000 */
[----:B------:R-:W-:Y:S01]  /*6a70*/  ISETP.GE.AND P0, PT, R30, 0x9, PT ;  /* 0x000000091e00780c */ /* 0x000fe20003f06270 */
[-C--:B------:R-:W-:Y:S01]  /*6a80*/  FMUL R147, R147, R10.reuse ;  /* 0x0000000a93937220 */ /* 0x080fe20000400000 */
[----:B------:R-:W-:Y:S01]  /*6a90*/  ISETP.LT.OR P4, PT, R6, 0x1, !P1 ;  /* 0x000000010600780c */ /* 0x000fe20004f81670 */
[-C--:B------:R-:W-:Y:S01]  /*6aa0*/  FMUL R142, R142, R10.reuse ;  /* 0x0000000a8e8e7220 */ /* 0x080fe20000400000 */
[----:B------:R-:W-:Y:S01]  /*6ab0*/  ISETP.LT.OR P5, PT, R6, 0x2, !P1 ;  /* 0x000000020600780c */ /* 0x000fe20004fa1670 */
[-C--:B------:R-:W-:Y:S01]  /*6ac0*/  FMUL R145, R145, R10.reuse ;  /* 0x0000000a91917220 */ /* 0x080fe20000400000 */
[----:B------:R-:W-:Y:S01]  /*6ad0*/  F2FP.SATFINITE.E4M3.F32.PACK_AB_MERGE_C R149, RZ, R149, RZ ;  /* 0x00000095ff95723e */ /* 0x000fe200048070ff */
[----:B------:R-:W-:Y:S01]  /*6ae0*/  FMUL R140, R140, R10 ;  /* 0x0000000a8c8c7220 */ /* 0x000fe20000400000 */
[----:B------:R-:W-:Y:S01]  /*6af0*/  F2FP.SATFINITE.E4M3.F32.PACK_AB_MERGE_C R5, RZ, R144, RZ ;  /* 0x00000090ff05723e */ /* 0x000fe200048070ff */
[-C--:B------:R-:W-:Y:S01]  /*6b00*/  FMUL R143, R143, R10.reuse ;  /* 0x0000000a8f8f7220 */ /* 0x080fe20000400000 */
[----:B------:R-:W-:Y:S01]  /*6b10*/  ISETP.LT.OR P3, PT, R6, 0x1, !P0 ;  /* 0x000000010600780c */ /* 0x000fe20004761670 */
[-C--:B------:R-:W-:Y:S01]  /*6b20*/  FMUL R138, R138, R10.reuse ;  /* 0x0000000a8a8a7220 */ /* 0x080fe20000400000 */
[C---:B------:R-:W-:Y:S01]  /*6b30*/  ISETP.LT.OR P6, PT, R6.reuse, 0xa, !P1 ;  /* 0x0000000a0600780c */ /* 0x040fe20004fc1670 */
[-C--:B------:R-:W-:Y:S01]  /*6b40*/  FMUL R141, R141, R10.reuse ;  /* 0x0000000a8d8d7220 */ /* 0x080fe20000400000 */
[----:B------:R-:W-:Y:S01]  /*6b50*/  F2FP.SATFINITE.E4M3.F32.PACK_AB_MERGE_C R147, RZ, R147, RZ ;  /* 0x00000093ff93723e */ /* 0x000fe200048070ff */
[----:B------:R-:W-:Y:S01]  /*6b60*/  @!P4 STG.E.U8 desc[UR14][R18.64], R149 ;  /* 0x000000951200c986 */ /* 0x000fe2000c10110e */
[----:B------:R-:W-:Y:S01]  /*6b70*/  ISETP.LT.OR P4, PT, R6, 0x2, !P0 ;  /* 0x000000020600780c */ /* 0x000fe20004781670 */
[----:B------:R-:W-:Y:S01]  /*6b80*/  FMUL R136, R136, R10 ;  /* 0x0000000a88887220 */ /* 0x000fe20000400000 */
[----:B------:R-:W-:Y:S01]  /*6b90*/  F2FP.SATFINITE.E4M3.F32.PACK_AB_MERGE_C R25, RZ, R142, RZ ;  /* 0x0000008eff19723e */ /* 0x000fe200048070ff */
[----:B------:R0:W-:Y:S01]  /*6ba0*/  @!P5 STG.E.U8 desc[UR14][R18.64+0x1], R5 ;  /* 0x000001051200d986 */ /* 0x0001e2000c10110e */
[C---:B------:R-:W-:Y:S01]  /*6bb0*/  ISETP.LT.OR P5, PT, R6.reuse, 0x9, !P1 ;  /* 0x000000090600780c */ /* 0x040fe20004fa1670 */
[-C--:B------:R-:W-:Y:S01]  /*6bc0*/  FMUL R139, R139, R10.reuse ;  /* 0x0000000a8b8b7220 */ /* 0x080fe20000400000 */
[----:B------:R-:W-:Y:S01]  /*6bd0*/  F2FP.SATFINITE.E4M3.F32.PACK_AB_MERGE_C R145, RZ, R145, RZ ;  /* 0x00000091ff91723e */ /* 0x000fe200048070ff */
[----:B------:R-:W-:Y:S01]  /*6be0*/  @!P3 STG.E.U8 desc[UR14][R16.64], R147 ;  /* 0x000000931000b986 */ /* 0x000fe2000c10110e */
[----:B------:R-:W-:Y:S01]  /*6bf0*/  ISETP.LT.OR P3, PT, R6, 0x9, !P0 ;  /* 0x000000090600780c */ /* 0x000fe20004761670 */
[-C--:B------:R-:W-:Y:S01]  /*6c00*/  FMUL R134, R134, R10.reuse ;  /* 0x0000000a86867220 */ /* 0x080fe20000400000 */
[----:B------:R-:W-:Y:S01]  /*6c10*/  F2FP.SATFINITE.E4M3.F32.PACK_AB_MERGE_C R143, RZ, R143, RZ ;  /* 0x0000008fff8f723e */ /* 0x000fe200048070ff */
[-C--:B------:R-:W-:Y:S01]  /*6c20*/  FMUL R137, R137, R10.reuse ;  /* 0x0000000a89897220 */ /* 0x080fe20000400000 */
[----:B------:R-:W-:Y:S01]  /*6c30*/  F2FP.SATFINITE.E4M3.F32.PACK_AB_MERGE_C R141, RZ, R141, RZ ;  /* 0x0000008dff8d723e */ /* 0x000fe200048070ff */
[----:B------:R1:W-:Y:S01]  /*6c40*/  @!P4 STG.E.U8 desc[UR14][R16.64+0x1], R25 ;  /* 0x000001191000c986 */ /* 0x0003e2000c10110e */
[----:B------:R-:W-:Y:S01]  /*6c50*/  ISETP.LT.OR P4, PT, R6, 0xa, !P0 ;  /* 0x0000000a0600780c */ /* 0x000fe20004781670 */
[----:B------:R-:W-:Y:S01]  /*6c60*/  FMUL R132, R132, R10 ;  /* 0x0000000a84847220 */ /* 0x000fe20000400000 */
[----:B0-----:R-:W-:Y:S01]  /*6c70*/  F2FP.SATFINITE.E4M3.F32.PACK_AB_MERGE_C R5, RZ, R140, RZ ;  /* 0x0000008cff05723e */ /* 0x001fe200048070ff */
[----:B------:R-:W-:Y:S01]  /*6c80*/  @!P5 STG.E.U8 desc[UR14][R18.64+0x8], R145 ;  /* 0x000008911200d986 */ /* 0x000fe2000c10110e */
[C---:B------:R-:W-:Y:S01]  /*6c90*/  ISETP.LT.OR P5, PT, R6.reuse, 0x11, !P1 ;  /* 0x000000110600780c */ /* 0x040fe20004fa1670 */
[-C--:B------:R-:W-:Y:S01]  /*6ca0*/  FMUL R135, R135, R10.reuse ;  /* 0x0000000a87877220 */ /* 0x080fe20000400000 */
[----:B------:R-:W-:Y:S01]  /*6cb0*/  F2FP.SATFINITE.E4M3.F32.PACK_AB_MERGE_C R139, RZ, R139, RZ ;  /* 0x0000008bff8b723e */ /* 0x000fe200048070ff */
[----:B------:R0:W-:Y:S01]  /*6cc0*/  @!P6 STG.E.U8 desc[UR14][R18.64+0x9], R5 ;  /* 0x000009051200e986 */ /* 0x0001e2000c10110e */
[----:B------:R-:W-:Y:S01]  /*6cd0*/  ISETP.LT.OR P6, PT, R6, 0x12, !P1 ;  /* 0x000000120600780c */ /* 0x000fe20004fc1670 */
[----:B------:R-:W-:Y:S01]  /*6ce0*/  FMUL R130, R130, R10 ;  /* 0x0000000a82827220 */ /* 0x000fe20000400000 */
[----:B------:R-:W-:Y:S01]  /*6cf0*/  F2FP.SATFINITE.E4M3.F32.PACK_AB_MERGE_C R137, RZ, R137, RZ ;  /* 0x00000089ff89723e */ /* 0x000fe200048070ff */
[----:B------:R-:W-:Y:S01]  /*6d00*/  @!P3 STG.E.U8 desc[UR14][R16.64+0x8], R143 ;  /* 0x0000088f1000b986 */ /* 0x000fe2000c10110e */
[----:B-1----:R-:W-:Y:S01]  /*6d10*/  F2FP.SATFINITE.E4M3.F32.PACK_AB_MERGE_C R25, RZ, R138, RZ ;  /* 0x0000008aff19723e */ /* 0x002fe200048070ff */
[-C--:B------:R-:W-:Y:S01]  /*6d20*/  FMUL R133, R133, R10.reuse ;  /* 0x0000000a85857220 */ /* 0x080fe20000400000 */
[----:B------:R-:W-:Y:S01]  /*6d30*/  ISETP.LT.OR P3, PT, R6, 0x11, !P0 ;  /* 0x000000110600780c */ /* 0x000fe20004761670 */
[-C--:B------:R-:W-:Y:S01]  /*6d40*/  FMUL R128, R128, R10.reuse ;  /* 0x0000000a80807220 */ /* 0x080fe20000400000 */
[----:B------:R-:W-:Y:S01]  /*6d50*/  F2FP.SATFINITE.E4M3.F32.PACK_AB_MERGE_C R135, RZ, R135, RZ ;  /* 0x00000087ff87723e */ /* 0x000fe200048070ff */
[----:B------:R1:W-:Y:S01]  /*6d60*/  @!P4 STG.E.U8 desc[UR14][R16.64+0x9], R25 ;  /* 0x000009191000c986 */ /* 0x0003e2000c10110e */
[C---:B------:R-:W-:Y:S01]  /*6d70*/  ISETP.LT.OR P4, PT, R6.reuse, 0x12, !P0 ;  /* 0x000000120600780c */ /* 0x040fe20004781670 */
[----:B------:R-:W-:Y:S01]  /*6d80*/  FMUL R131, R131, R10 ;  /* 0x0000000a83837220 */ /* 0x000fe20000400000 */
[----:B0-----:R-:W-:Y:S01]  /*6d90*/  F2FP.SATFINITE.E4M3.F32.PACK_AB_MERGE_C R5, RZ, R136, RZ ;  /* 0x00000088ff05723e */ /* 0x001fe200048070ff */
[----:B------:R-:W-:Y:S01]  /*6da0*/  @!P5 STG.E.U8 desc[UR14][R18.64+0x10], R141 ;  /* 0x0000108d1200d986 */ /* 0x000fe2000c10110e */
[----:B------:R-:W-:Y:S01]  /*6db0*/  ISETP.LT.OR P5, PT, R6, 0x19, !P1 ;  /* 0x000000190600780c */ /* 0x000fe20004fa1670 */
[-C--:B------:R-:W-:Y:S01]  /*6dc0*/  FMUL R126, R126, R10.reuse ;  /* 0x0000000a7e7e7220 */ /* 0x080fe20000400000 */
[----:B------:R-:W-:Y:S01]  /*6dd0*/  F2FP.SATFINITE.E4M3.F32.PACK_AB_MERGE_C R133, RZ, R133, RZ ;  /* 0x00000085ff85723e */ /* 0x000fe200048070ff */
[----:B------:R0:W-:Y:S01]  /*6de0*/  @!P6 STG.E.U8 desc[UR14][R18.64+0x11], R5 ;  /* 0x000011051200e986 */ /* 0x0001e2000c10110e */
[----:B------:R-:W-:Y:S01]  /*6df0*/  ISETP.LT.OR P6, PT, R6, 0x1a, !P1 ;  /* 0x0000001a0600780c */ /* 0x000fe20004fc1670 */
[-C--:B------:R-:W-:Y:S01]  /*6e00*/  FMUL R129, R129, R10.reuse ;  /* 0x0000000a81817220 */ /* 0x080fe20000400000 */
[----:B------:R-:W-:Y:S01]  /*6e10*/  FMUL R124, R124, R10 ;  /* 0x0000000a7c7c7220 */ /* 0x000fe20000400000 */
[----:B-1----:R-:W-:Y:S01]  /*6e20*/  F2FP.SATFINITE.E4M3.F32.PACK_AB_MERGE_C R25, RZ, R134, RZ ;  /* 0x00000086ff19723e */ /* 0x002fe200048070ff */
[----:B------:R-:W-:Y:S01]  /*6e30*/  @!P3 STG.E.U8 desc[UR14][R16.64+0x10], R139 ;  /* 0x0000108b1000b986 */ /* 0x000fe2000c10110e */
[C---:B------:R-:W-:Y:S01]  /*6e40*/  ISETP.LT.OR P3, PT, R6.reuse, 0x19, !P0 ;  /* 0x000000190600780c */ /* 0x040fe20004761670 */
        /* <DEDUP_REMOVED lines=37> */
[-C--:B------:R-:W-:Y:S01]  /*70a0*/  FMUL R112, R112, R10.reuse ;  /* 0x0000000a70707220 */ /* 0x080fe20000400000 */
        /* <DEDUP_REMOVED lines=81> */
[C---:B------:R-:W-:Y:S01]  /*75c0*/  ISETP.LT.OR P6, PT, R6.reuse, 0x52, !P1 ;  /* 0x000000520600780c */ /* 0x040fe20004fc1670 */
        /* <DEDUP_REMOVED lines=22> */
[----:B------:R-:W-:-:S02]  /*7730*/  ISETP.LT.OR P3, PT, R6, 0x59, !P0 ;  /* 0x000000590600780c */ /* 0x000fc40004761670 */
[----:B------:R-:W-:Y:S01]  /*7740*/  F2FP.SATFINITE.E4M3.F32.PACK_AB_MERGE_C R91, RZ, R91, RZ ;  /* 0x0000005bff5b723e */ /* 0x000fe200048070ff */
[----:B------:R1:W-:Y:S01]  /*7750*/  @!P4 STG.E.U8 desc[UR14][R16.64+0x51], R25 ;  /* 0x000051191000c986 */ /* 0x0003e2000c10110e */
[C---:B------:R-:W-:Y:S02]  /*7760*/  ISETP.LT.OR P4, PT, R6.reuse, 0x5a, !P0 ;  /* 0x0000005a0600780c */ /* 0x040fe40004781670 */
[----:B0-----:R-:W-:Y:S01]  /*7770*/  F2FP.SATFINITE.E4M3.F32.PACK_AB_MERGE_C R5, RZ, R100, RZ ;  /* 0x00000064ff05723e */ /* 0x001fe200048070ff */
[----:B------:R-:W-:Y:S01]  /*7780*/  @!P5 STG.E.U8 desc[UR14][R18.64+0x58], R105 ;  /* 0x000058691200d986 */ /* 0x000fe2000c10110e */
[C---:B------:R-:W-:Y:S02]  /*7790*/  ISETP.LT.OR P5, PT, R6.reuse, 0x61, !P1 ;  /* 0x000000610600780c */ /* 0x040fe40004fa1670 */
[----:B------:R-:W-:Y:S01]  /*77a0*/  F2FP.SATFINITE.E4M3.F32.PACK_AB_MERGE_C R21, RZ, R21, RZ ;  /* 0x00000015ff15723e */ /* 0x000fe200048070ff */
[----:B------:R0:W-:Y:S01]  /*77b0*/  @!P6 STG.E.U8 desc[UR14][R18.64+0x59], R5 ;  /* 0x000059051200e986 */ /* 0x0001e2000c10110e */
[----:B------:R-:W-:-:S02]  /*77c0*/  ISETP.LT.OR P6, PT, R6, 0x62, !P1 ;  /* 0x000000620600780c */ /* 0x000fc40004fc1670 */
[----:B------:R-:W-:Y:S01]  /*77d0*/  F2FP.SATFINITE.E4M3.F32.PACK_AB_MERGE_C R23, RZ, R23, RZ ;  /* 0x00000017ff17723e */ /* 0x000fe200048070ff */
[----:B------:R-:W-:Y:S01]  /*77e0*/  @!P3 STG.E.U8 desc[UR14][R16.64+0x58], R103 ;  /* 0x000058671000b986 */ /* 0x000fe2000c10110e */
[----:B-1----:R-:W-:Y:S02]  /*77f0*/  F2FP.SATFINITE.E4M3.F32.PACK_AB_MERGE_C R25, RZ, R98, RZ ;  /* 0x00000062ff19723e */ /* 0x002fe400048070ff */
[C---:B------:R-:W-:Y:S02]  /*7800*/  ISETP.LT.OR P3, PT, R6.reuse, 0x61, !P0 ;  /* 0x000000610600780c */ /* 0x040fe40004761670 */
[----:B------:R-:W-:Y:S01]  /*7810*/  F2FP.SATFINITE.E4M3.F32.PACK_AB_MERGE_C R27, RZ, R22, RZ ;  /* 0x00000016ff1b723e */ /* 0x000fe200048070ff */
[----:B------:R1:W-:Y:S01]  /*7820*/  @!P4 STG.E.U8 desc[UR14][R16.64+0x59], R25 ;  /* 0x000059191000c986 */ /* 0x0003e2000c10110e */
[C---:B------:R-:W-:Y:S02]  /*7830*/  ISETP.LT.OR P4, PT, R6.reuse, 0x62, !P0 ;  /* 0x000000620600780c */ /* 0x040fe40004781670 */
[----:B0-----:R-:W-:Y:S01]  /*7840*/  F2FP.SATFINITE.E4M3.F32.PACK_AB_MERGE_C R5, RZ, R96, RZ ;  /* 0x00000060ff05723e */ /* 0x001fe200048070ff */
[----:B------:R-:W-:Y:S01]  /*7850*/  @!P5 STG.E.U8 desc[UR14][R18.64+0x60], R101 ;  /* 0x000060651200d986 */ /* 0x000fe2000c10110e */
[----:B------:R-:W-:-:S03]  /*7860*/  ISETP.LT.OR P5, PT, R6, 0x69, !P1 ;  /* 0x000000690600780c */ /* 0x000fc60004fa1670 */
[----:B------:R0:W-:Y:S01]  /*7870*/  @!P6 STG.E.U8 desc[UR14][R18.64+0x61], R5 ;  /* 0x000061051200e986 */ /* 0x0001e2000c10110e */
[C---:B------:R-:W-:Y:S02]  /*7880*/  ISETP.LT.OR P6, PT, R6.reuse, 0x6a, !P1 ;  /* 0x0000006a0600780c */ /* 0x040fe40004fc1670 */
[----:B-1----:R-:W-:Y:S01]  /*7890*/  F2FP.SATFINITE.E4M3.F32.PACK_AB_MERGE_C R25, RZ, R94, RZ ;  /* 0x0000005eff19723e */ /* 0x002fe200048070ff */
[----:B------:R-:W-:Y:S01]  /*78a0*/  @!P3 STG.E.U8 desc[UR14][R16.64+0x60], R99 ;  /* 0x000060631000b986 */ /* 0x000fe2000c10110e */
[----:B------:R-:W-:-:S03]  /*78b0*/  ISETP.LT.OR P3, PT, R6, 0x69, !P0 ;  /* 0x000000690600780c */ /* 0x000fc60004761670 */
        /* <DEDUP_REMOVED lines=12> */
[C---:B------:R-:W-:Y:S01]  /*7980*/  ISETP.LT.OR P1, PT, R6.reuse, 0x7a, !P1 ;  /* 0x0000007a0600780c */ /* 0x040fe20004f21670 */
[----:B------:R2:W-:Y:S01]  /*7990*/  @!P5 STG.E.U8 desc[UR14][R18.64+0x70], R93 ;  /* 0x0000705d1200d986 */ /* 0x0005e2000c10110e */
[C---:B------:R-:W-:Y:S02]  /*79a0*/  ISETP.LT.OR P5, PT, R6.reuse, 0x72, !P0 ;  /* 0x000000720600780c */ /* 0x040fe400047a1670 */
[----:B0-----:R-:W-:Y:S01]  /*79b0*/  F2FP.SATFINITE.E4M3.F32.PACK_AB_MERGE_C R5, RZ, R88, RZ ;  /* 0x00000058ff05723e */ /* 0x001fe200048070ff */
[----:B------:R2:W-:Y:S01]  /*79c0*/  @!P6 STG.E.U8 desc[UR14][R18.64+0x71], R89 ;  /* 0x000071591200e986 */ /* 0x0005e2000c10110e */
[C---:B------:R-:W-:Y:S02]  /*79d0*/  ISETP.LT.OR P6, PT, R6.reuse, 0x79, !P0 ;  /* 0x000000790600780c */ /* 0x040fe400047c1670 */
[----:B------:R-:W-:Y:S01]  /*79e0*/  ISETP.LT.OR P0, PT, R6, 0x7a, !P0 ;  /* 0x0000007a0600780c */ /* 0x000fe20004701670 */
[----:B------:R2:W-:Y:S01]  /*79f0*/  @!P3 STG.E.U8 desc[UR14][R16.64+0x70], R91 ;  /* 0x0000705b1000b986 */ /* 0x0005e2000c10110e */
[----:B-1----:R-:W-:-:S05]  /*7a00*/  F2FP.SATFINITE.E4M3.F32.PACK_AB_MERGE_C R25, RZ, R20, RZ ;  /* 0x00000014ff19723e */ /* 0x002fca00048070ff */
[----:B------:R2:W-:Y:S04]  /*7a10*/  @!P5 STG.E.U8 desc[UR14][R16.64+0x71], R5 ;  /* 0x000071051000d986 */ /* 0x0005e8000c10110e */
[----:B------:R2:W-:Y:S04]  /*7a20*/  @!P4 STG.E.U8 desc[UR14][R18.64+0x78], R21 ;  /* 0x000078151200c986 */ /* 0x0005e8000c10110e */
[----:B------:R2:W-:Y:S04]  /*7a30*/  @!P1 STG.E.U8 desc[UR14][R18.64+0x79], R25 ;  /* 0x0000791912009986 */ /* 0x0005e8000c10110e */
[----:B------:R2:W-:Y:S04]  /*7a40*/  @!P6 STG.E.U8 desc[UR14][R16.64+0x78], R23 ;  /* 0x000078171000e986 */ /* 0x0005e8000c10110e */
[----:B------:R2:W-:Y:S02]  /*7a50*/  @!P0 STG.E.U8 desc[UR14][R16.64+0x79], R27 ;  /* 0x0000791b10008986 */ /* 0x0005e4000c10110e */
.L_x_166:
[----:B------:R-:W-:Y:S05]  /*7a60*/  BSYNC B0 ;  /* 0x0000000000007941 */ /* 0x000fea0003800000 */
.L_x_36:
[C---:B------:R-:W-:Y:S01]  /*7a70*/  LEA R2, P0, R8.reuse, R2, 0x1 ;  /* 0x0000000208027211 */ /* 0x040fe200078008ff */
[----:B------:R-:W-:Y:S01]  /*7a80*/  ULDC.64 UR6, c[0x0][0x650] ;  /* 0x0001940000067ab9 */ /* 0x000fe20000000a00 */
[----:B-----5:R-:W-:Y:S01]  /*7a90*/  IMAD.U32 R4, RZ, RZ, UR12 ;  /* 0x0000000cff047e24 */ /* 0x020fe2000f8e00ff */
[----:B0-2---:R-:W-:Y:S01]  /*7aa0*/  PRMT R16, RZ, 0x7610, R16 ;  /* 0x00007610ff107816 */ /* 0x005fe20000000010 */
[----:B------:R-:W-:Y:S01]  /*7ab0*/  IMAD.MOV.U32 R6, RZ, RZ, -0x1 ;  /* 0xffffffffff067424 */ /* 0x000fe200078e00ff */
[----:B------:R-:W-:Y:S01]  /*7ac0*/  LEA.HI.X R3, R8, R3, R0, 0x1, P0 ;  /* 0x0000000308037211 */ /* 0x000fe200000f0c00 */
[----:B------:R0:W-:Y:S01]  /*7ad0*/  SYNCS.ARRIVE.TRANS64.A1T0 RZ, [R4+UR22], RZ ;  /* 0x000000ff04ff79a7 */ /* 0x0001e20008100016 */
[----:B------:R-:W-:Y:S01]  /*7ae0*/  ISETP.GE.U32.AND P0, PT, R2, UR6, PT ;  /* 0x0000000602007c0c */ /* 0x000fe2000bf06070 */
[----:B------:R-:W-:-:S03]  /*7af0*/  IMAD.MOV.U32 R5, RZ, RZ, -0x1 ;  /* 0xffffffffff057424 */ /* 0x000fc600078e00ff */
[----:B------:R-:W-:Y:S01]  /*7b00*/  ISETP.GE.U32.AND.EX P0, PT, R3, UR7, PT, P0 ;  /* 0x0000000703007c0c */ /* 0x000fe2000bf06100 */
[----:B0-----:R-:W-:-:S12]  /*7b10*/  IMAD.MOV.U32 R4, RZ, RZ, -0x1 ;  /* 0xffffffffff047424 */ /* 0x001fd800078e00ff */
[----:B------:R-:W-:Y:S05]  /*7b20*/  @P0 BRA `(.L_x_167) ;  /* 0x0000000400600947 */ /* 0x000fea0003800000 */
[----:B------:R-:W0:Y:S01]  /*7b30*/  S2R R26, SR_CTAID.X ;  /* 0x00000000001a7919 */ /* 0x000e220000002500 */
[----:B------:R-:W2:Y:S01]  /*7b40*/  LDC.64 R20, c[0x0][0x628] ;  /* 0x00018a00ff147b82 */ /* 0x000ea20000000a00 */
[----:B------:R-:W-:Y:S01]  /*7b50*/  ULDC UR6, c[0x0][0x150] ;  /* 0x0000540000067ab9 */ /* 0x000fe20000000800 */
[----:B-1--4-:R-:W-:Y:S01]  /*7b60*/  IMAD.MOV.U32 R18, RZ, RZ, R2 ;  /* 0x000000ffff127224 */ /* 0x012fe200078e0002 */
[----:B------:R-:W1:Y:S01]  /*7b70*/  S2R R28, SR_CTAID.Y ;  /* 0x00000000001c7919 */ /* 0x000e620000002600 */
[----:B------:R-:W-:-:S04]  /*7b80*/  IMAD.MOV.U32 R19, RZ, RZ, R3 ;  /* 0x000000ffff137224 */ /* 0x000fc800078e0003 */
[----:B------:R-:W4:Y:S08]  /*7b90*/  LDC R29, c[0x0][0x144] ;  /* 0x00005100ff1d7b82 */ /* 0x000f300000000800 */
[----:B------:R-:W1:Y:S08]  /*7ba0*/  LDC R6, c[0x0][0x630] ;  /* 0x00018c00ff067b82 */ /* 0x000e700000000800 */
[----:B---3--:R-:W3:Y:S01]  /*7bb0*/  LDC.64 R24, c[0x0][0x620] ;  /* 0x00018800ff187b82 */ /* 0x008ee20000000a00 */
[----:B--2---:R-:W-:-:S04]  /*7bc0*/  ISETP.NE.U32.AND P0, PT, R20, RZ, PT ;  /* 0x000000ff1400720c */ /* 0x004fc80003f05070 */
[----:B------:R-:W-:Y:S02]  /*7bd0*/  ISETP.NE.AND.EX P0, PT, R21, RZ, PT, P0 ;  /* 0x000000ff1500720c */ /* 0x000fe40003f05300 */
[----:B0-----:R-:W-:-:S05]  /*7be0*/  I2FP.F32.U32 R4, R26 ;  /* 0x0000001a00047245 */ /* 0x001fca0000201000 */
[----:B------:R-:W-:-:S04]  /*7bf0*/  FMUL R4, R4, UR6 ;  /* 0x0000000604047c20 */ /* 0x000fc80008400000 */
[----:B------:R0:W2:Y:S02]  /*7c00*/  F2I.U32.TRUNC.NTZ R27, R4 ;  /* 0x00000004001b7305 */ /* 0x0000a4000020f000 */
[----:B-1--4-:R-:W-:Y:S05]  /*7c10*/  @!P0 BRA `(.L_x_168) ;  /* 0x0000000000288947 */ /* 0x012fea0003800000 */
[----:B------:R-:W1:Y:S02]  /*7c20*/  LDC R5, c[0x0][0x634] ;  /* 0x00018d00ff057b82 */ /* 0x000e640000000800 */
[----:B-1----:R-:W-:-:S05]  /*7c30*/  IADD3 R19, P0, R2, R5, RZ ;  /* 0x0000000502137210 */ /* 0x002fca0007f1e0ff */
[----:B------:R-:W-:-:S04]  /*7c40*/  IMAD.X R23, RZ, RZ, R3, P0 ;  /* 0x000000ffff177224 */ /* 0x000fc800000e0603 */
[----:B0-----:R-:W-:-:S04]  /*7c50*/  IMAD.WIDE.U32 R4, R23, R20, RZ ;  /* 0x0000001417047225 */ /* 0x001fc800078e00ff */
[----:B------:R-:W-:-:S04]  /*7c60*/  IMAD.WIDE.U32 R16, P0, R19, R21, R4 ;  /* 0x0000001513107225 */ /* 0x000fc80007800004 */
[----:B------:R-:W-:-:S04]  /*7c70*/  IMAD.WIDE.U32 R4, R19, R20, RZ ;  /* 0x0000001413047225 */ /* 0x000fc800078e00ff */
[----:B------:R-:W-:Y:S01]  /*7c80*/  IMAD.X R19, RZ, RZ, RZ, P0 ;  /* 0x000000ffff137224 */ /* 0x000fe200000e06ff */
[----:B------:R-:W-:Y:S01]  /*7c90*/  IADD3 RZ, P0, R5, R16, RZ ;  /* 0x0000001005ff7210 */ /* 0x000fe20007f1e0ff */
[----:B------:R-:W-:-:S04]  /*7ca0*/  IMAD.MOV.U32 R18, RZ, RZ, R17 ;  /* 0x000000ffff127224 */ /* 0x000fc800078e0011 */
[----:B------:R-:W-:-:S08]  /*7cb0*/  IMAD.WIDE.U32.X R18, R23, R21, R18, P0 ;  /* 0x0000001517127225 */ /* 0x000fd000000e0412 */
.L_x_168:
[-CC-:B------:R-:W-:Y:S01]  /*7cc0*/  SHF.R.U64 R22, R18, R6.reuse, R19.reuse ;  /* 0x0000000612167219 */ /* 0x180fe20000001213 */
[----:B------:R-:W1:Y:S01]  /*7cd0*/  LDC.64 R32, c[0x0][0x640] ;  /* 0x00019000ff207b82 */ /* 0x000e620000000a00 */
[----:B0-----:R-:W-:Y:S01]  /*7ce0*/  SHF.R.U32.HI R4, RZ, R6, R19 ;  /* 0x00000006ff047219 */ /* 0x001fe20000011613 */
[----:B--2---:R-:W-:Y:S01]  /*7cf0*/  IMAD.MOV R27, RZ, RZ, -R27 ;  /* 0x000000ffff1b7224 */ /* 0x004fe200078e0a1b */
[----:B------:R-:W-:Y:S01]  /*7d00*/  IADD3 R17, P0, RZ, -R22, RZ ;  /* 0x80000016ff117210 */ /* 0x000fe20007f1e0ff */
[----:B------:R-:W-:Y:S01]  /*7d10*/  ULDC UR6, c[0x0][0x154] ;  /* 0x0000550000067ab9 */ /* 0x000fe20000000800 */
[----:B------:R-:W-:Y:S02]  /*7d20*/  IMAD.MOV.U32 R19, RZ, RZ, 0x1 ;  /* 0x00000001ff137424 */ /* 0x000fe400078e00ff */
[----:B------:R-:W-:Y:S01]  /*7d30*/  IMAD R27, R29, R27, R26 ;  /* 0x0000001b1d1b7224 */ /* 0x000fe200078e021a */
[----:B------:R-:W0:Y:S01]  /*7d40*/  LDC R16, c[0x0][0x618] ;  /* 0x00018600ff107b82 */ /* 0x000e220000000800 */
[----:B------:R-:W-:-:S04]  /*7d50*/  IMAD.X R5, RZ, RZ, ~R4, P0 ;  /* 0x000000ffff057224 */ /* 0x000fc800000e0e04 */
[-C--:B---3--:R-:W-:Y:S02]  /*7d60*/  IMAD R6, R5, R24.reuse, RZ ;  /* 0x0000001805067224 */ /* 0x088fe400078e02ff */
[C---:B------:R-:W-:Y:S01]  /*7d70*/  IMAD.WIDE.U32 R4, R17.reuse, R24, R2 ;  /* 0x0000001811047225 */ /* 0x040fe200078e0002 */
[----:B------:R-:W2:Y:S03]  /*7d80*/  LDC R18, c[0x0][0x608] ;  /* 0x00018200ff127b82 */ /* 0x000ea60000000800 */
[----:B------:R-:W-:Y:S01]  /*7d90*/  IMAD R17, R17, R25, R6 ;  /* 0x0000001911117224 */ /* 0x000fe200078e0206 */
[----:B------:R-:W-:-:S03]  /*7da0*/  I2FP.F32.U32 R6, R28 ;  /* 0x0000001c00067245 */ /* 0x000fc60000201000 */
[----:B------:R-:W-:Y:S01]  /*7db0*/  IMAD.IADD R5, R5, 0x1, R17 ;  /* 0x0000000105057824 */ /* 0x000fe200078e0211 */
[----:B------:R-:W3:Y:S01]  /*7dc0*/  LDC R30, c[0x0][0x658] ;  /* 0x00019600ff1e7b82 */ /* 0x000ee20000000800 */
[----:B-1----:R-:W-:Y:S01]  /*7dd0*/  ISETP.NE.U32.AND P0, PT, R32, RZ, PT ;  /* 0x000000ff2000720c */ /* 0x002fe20003f05070 */
[----:B------:R-:W-:-:S03]  /*7de0*/  IMAD.MOV.U32 R17, RZ, RZ, -0x1 ;  /* 0xffffffffff117424 */ /* 0x000fc600078e00ff */
[----:B------:R-:W-:-:S03]  /*7df0*/  ISETP.NE.AND.EX P0, PT, R33, RZ, PT, P0 ;  /* 0x000000ff2100720c */ /* 0x000fc60003f05300 */
[----:B------:R-:W1:Y:S01]  /*7e00*/  LDC R25, c[0x0][0x148] ;  /* 0x00005200ff197b82 */ /* 0x000e620000000800 */
[-CC-:B0-----:R-:W-:Y:S02]  /*7e10*/  SHF.R.U64 R20, R4, R16.reuse, R5.reuse ;  /* 0x0000001004147219 */ /* 0x181fe40000001205 */
[----:B------:R-:W-:Y:S01]  /*7e20*/  SHF.R.U32.HI R5, RZ, R16, R5 ;  /* 0x00000010ff057219 */ /* 0x000fe20000011605 */
[----:B------:R-:W-:-:S04]  /*7e30*/  FMUL R16, R6, UR6 ;  /* 0x0000000606107c20 */ /* 0x000fc80008400000 */
[----:B------:R-:W0:Y:S01]  /*7e40*/  LDC R26, c[0x0][0x600] ;  /* 0x00018000ff1a7b82 */ /* 0x000e220000000800 */
[----:B------:R4:W0:Y:S01]  /*7e50*/  F2I.U32.TRUNC.NTZ R23, R16 ;  /* 0x0000001000177305 */ /* 0x000822000020f000 */
[-CC-:B--2---:R-:W-:Y:S02]  /*7e60*/  SHF.R.U64 R6, R20, R18.reuse, R5.reuse ;  /* 0x0000001214067219 */ /* 0x184fe40000001205 */
[----:B------:R-:W-:-:S04]  /*7e70*/  SHF.R.U32.HI R5, RZ, R18, R5 ;  /* 0x00000012ff057219 */ /* 0x000fc80000011605 */
[----:B------:R-:W2:Y:S01]  /*7e80*/  LDC R31, c[0x0][0x648] ;  /* 0x00019200ff1f7b82 */ /* 0x000ea20000000800 */
[-CC-:B---3--:R-:W-:Y:S02]  /*7e90*/  SHF.R.U64 R24, R6, R30.reuse, R5.reuse ;  /* 0x0000001e06187219 */ /* 0x188fe40000001205 */
[-C--:B------:R-:W-:Y:S02]  /*7ea0*/  SHF.L.U32 R17, R17, R30.reuse, RZ ;  /* 0x0000001e11117219 */ /* 0x080fe400000006ff */
[-C--:B------:R-:W-:Y:S01]  /*7eb0*/  SHF.R.U32.HI R5, RZ, R30.reuse, R5 ;  /* 0x0000001eff057219 */ /* 0x080fe20000011605 */
[----:B------:R-:W-:Y:S01]  /*7ec0*/  IMAD.MOV.U32 R4, RZ, RZ, R24 ;  /* 0x000000ffff047224 */ /* 0x000fe200078e0018 */
[----:B------:R-:W-:Y:S01]  /*7ed0*/  SHF.L.U32 R30, R19, R30, RZ ;  /* 0x0000001e131e7219 */ /* 0x000fe200000006ff */
[----:B------:R-:W3:Y:S01]  /*7ee0*/  LDC R34, c[0x0][0x638] ;  /* 0x00018e00ff227b82 */ /* 0x000ee20000000800 */
[----:B------:R-:W-:-:S07]  /*7ef0*/  LOP3.LUT R29, RZ, R17, RZ, 0x33, !PT ;  /* 0x00000011ff1d7212 */ /* 0x000fce00078e33ff */
[----:B------:R-:W0:Y:S01]  /*7f00*/  LDC R35, c[0x0][0x610] ;  /* 0x00018400ff237b82 */ /* 0x000e220000000800 */
        /* <DEDUP_REMOVED lines=11> */
.L_x_169:
[----:B--2---:R-:W-:Y:S01]  /*7fc0*/  SHF.R.U64 R4, R4, R31, R5 ;  /* 0x0000001f04047219 */ /* 0x004fe20000001205 */
[----:B0-----:R-:W-:Y:S01]  /*7fd0*/  VIADD R19, R26, 0xffffffff ;  /* 0xffffffff1a137836 */ /* 0x001fe20000000000 */
[----:B------:R-:W-:Y:S01]  /*7fe0*/  LOP3.LUT R17, R6, R29, RZ, 0xc0, !PT ;  /* 0x0000001d06117212 */ /* 0x000fe200078ec0ff */
[----:B------:R-:W-:Y:S02]  /*7ff0*/  IMAD.MOV R23, RZ, RZ, -R23 ;  /* 0x000000ffff177224 */ /* 0x000fe400078e0a17 */
[----:B------:R-:W-:Y:S02]  /*8000*/  IMAD.MOV R5, RZ, RZ, -R4 ;  /* 0x000000ffff057224 */ /* 0x000fe400078e0a04 */
[----:B------:R-:W-:Y:S01]  /*8010*/  IMAD R6, R30, R4, R17 ;  /* 0x000000041e067224 */ /* 0x000fe200078e0211 */
[----:B------:R-:W-:Y:S01]  /*8020*/  LOP3.LUT R17, R20, R19, RZ, 0xc0, !PT ;  /* 0x0000001314117212 */ /* 0x000fe200078ec0ff */
[----:B-1----:R-:W-:Y:S02]  /*8030*/  @P2 IMAD R27, R25, R23, R28 ;  /* 0x00000017191b2224 */ /* 0x002fe400078e021c */
[----:B---3--:R-:W-:-:S02]  /*8040*/  IMAD R4, R5, R34, R24 ;  /* 0x0000002205047224 */ /* 0x008fc400078e0218 */
[----:B------:R-:W-:Y:S02]  /*8050*/  IMAD R6, R6, R35, R27 ;  /* 0x0000002306067224 */ /* 0x000fe400078e021b */
[----:B------:R-:W-:Y:S02]  /*8060*/  IMAD R17, R4, R26, R17 ;  /* 0x0000001a04117224 */ /* 0x000fe400078e0211 */
[----:B------:R-:W-:Y:S02]  /*8070*/  IMAD.MOV.U32 R16, RZ, RZ, 0x1 ;  /* 0x00000001ff107424 */ /* 0x000fe400078e00ff */
[----:B------:R-:W-:Y:S01]  /*8080*/  IMAD.MOV.U32 R4, RZ, RZ, R22 ;  /* 0x000000ffff047224 */ /* 0x000fe200078e0016 */
[----:B------:R-:W-:Y:S02]  /*8090*/  SEL R5, R17, R6, !P2 ;  /* 0x0000000611057207 */ /* 0x000fe40005000000 */
[----:B------:R-:W-:-:S07]  /*80a0*/  SEL R6, R6, R17, !P2 ;  /* 0x0000001106067207 */ /* 0x000fce0005000000 */
.L_x_167:
[----:B------:R-:W-:Y:S02]  /*80b0*/  LOP3.LUT P0, RZ, R16, 0xff, RZ, 0xc0, !PT ;  /* 0x000000ff10ff7812 */ /* 0x000fe4000780c0ff */
[----:B------:R-:W-:-:S11]  /*80c0*/  LOP3.LUT R148, R148, 0x1, RZ, 0x3c, !PT ;  /* 0x0000000194947812 */ /* 0x000fd600078e3cff */
[----:B------:R-:W-:Y:S05]  /*80d0*/  @P0 BRA `(.L_x_170) ;  /* 0xffffff9000f40947 */ /* 0x000fea000383ffff */
[----:B------:R-:W-:Y:S05]  /*80e0*/  EXIT ;  /* 0x000000000000794d */ /* 0x000fea0003800000 */
.L_x_14:
[----:B------:R-:W-:-:S08]  /*80f0*/  ISETP.NE.AND P0, PT, R20, RZ, PT ;  /* 0x000000ff1400720c */ /* 0x000fd00003f05270 */
[----:B-----5:R-:W0:-:S00]  /*8100*/  USETMAXREG.DEALLOC.CTAPOOL 0x28 ;  /* 0x00000028000079c8 */ /* 0x020e0000080e0500 */
[----:B------:R-:W-:Y:S05]  /*8110*/  @P0 EXIT ;  /* 0x000000000000094d */ /* 0x000fea0003800000 */
[----:B0-----:R-:W-:Y:S01]  /*8120*/  LOP3.LUT P0, RZ, R16, 0xff, RZ, 0xc0, !PT ;  /* 0x000000ff10ff7812 */ /* 0x001fe2000780c0ff */
[----:B------:R-:W-:Y:S02]  /*8130*/  IMAD.MOV.U32 R12, RZ, RZ, 0x1 ;  /* 0x00000001ff0c7424 */ /* 0x000fe400078e00ff */
[----:B------:R-:W-:-:S10]  /*8140*/  IMAD.MOV.U32 R15, RZ, RZ, RZ ;  /* 0x000000ffff0f7224 */ /* 0x000fd400078e00ff */
[----:B------:R-:W-:Y:S05]  /*8150*/  @!P0 BRA `(.L_x_171) ;  /* 0x0000000c00088947 */ /* 0x000fea0003800000 */
[----:B------:R-:W-:Y:S01]  /*8160*/  LOP3.LUT P0, RZ, R13, 0x1f, RZ, 0xc0, !PT ;  /* 0x0000001f0dff7812 */ /* 0x000fe2000780c0ff */
[----:B------:R-:W-:Y:S01]  /*8170*/  ULDC UR5, c[0x0][0x658] ;  /* 0x0001960000057ab9 */ /* 0x000fe20000000800 */
[----:B------:R-:W-:Y:S01]  /*8180*/  UMOV UR6, 0xffffffff ;  /* 0xffffffff00067882 */ /* 0x000fe20000000000 */
[----:B------:R-:W-:Y:S01]  /*8190*/  BSSY B0, `(.L_x_171) ;  /* 0x00000be000007945 */ /* 0x000fe20003800000 */
[----:B------:R-:W-:Y:S01]  /*81a0*/  USHF.L.U32 UR6, UR6, UR5, URZ ;  /* 0x0000000506067299 */ /* 0x000fe2000800063f */
[C---:B------:R-:W-:Y:S01]  /*81b0*/  ISETP.NE.AND P3, PT, R11.reuse, RZ, PT ;  /* 0x000000ff0b00720c */ /* 0x040fe20003f65270 */
[----:B------:R-:W-:Y:S01]  /*81c0*/  IMAD.MOV.U32 R14, RZ, RZ, 0x1 ;  /* 0x00000001ff0e7424 */ /* 0x000fe200078e00ff */
[----:B------:R-:W-:Y:S01]  /*81d0*/  ISETP.NE.OR P0, PT, R11, RZ, !P0 ;  /* 0x000000ff0b00720c */ /* 0x000fe20004705670 */
[----:B------:R-:W-:Y:S01]  /*81e0*/  IMAD.MOV.U32 R12, RZ, RZ, 0x1 ;  /* 0x00000001ff0c7424 */ /* 0x000fe200078e00ff */
[----:B------:R-:W-:Y:S01]  /*81f0*/  LOP3.LUT R13, R7, 0x2, RZ, 0xfc, !PT ;  /* 0x00000002070d7812 */ /* 0x000fe200078efcff */
[----:B------:R-:W-:Y:S01]  /*8200*/  IMAD.MOV.U32 R15, RZ, RZ, RZ ;  /* 0x000000ffff0f7224 */ /* 0x000fe200078e00ff */
[----:B------:R-:W-:Y:S01]  /*8210*/  ULDC UR4, c[0x0][0x600] ;  /* 0x0001800000047ab9 */ /* 0x000fe20000000800 */
[----:B------:R-:W-:Y:S01]  /*8220*/  UMOV UR7, 0x1 ;  /* 0x0000000100077882 */ /* 0x000fe20000000000 */
[----:B------:R-:W-:-:S02]  /*8230*/  UIADD3 UR22, UR13, 0x1, URZ ;  /* 0x000000010d167890 */ /* 0x000fc4000fffe03f */
[----:B------:R-:W-:Y:S02]  /*8240*/  UIADD3 UR16, UR4, -0x1, URZ ;  /* 0xffffffff04107890 */ /* 0x000fe4000fffe03f */
[----:B------:R-:W-:Y:S02]  /*8250*/  USHF.L.U32 UR18, UR7, UR5, URZ ;  /* 0x0000000507127299 */ /* 0x000fe4000800063f */
[----:B------:R-:W-:Y:S01]  /*8260*/  ULOP3.LUT UR17, URZ, UR6, URZ, 0x33, !UPT ;  /* 0x000000063f117292 */ /* 0x000fe2000f8e333f */
[----:B------:R-:W-:-:S11]  /*8270*/  ULDC.64 UR20, c[0x0][0x198] ;  /* 0x0000660000147ab9 */ /* 0x000fd60000000a00 */
.L_x_183:
[----:B------:R-:W-:-:S03]  /*8280*/  UMOV UR4, 0xffffffff ;  /* 0xffffffff00047882 */ /* 0x000fc60000000000 */
[----:B------:R-:W-:Y:S05]  /*8290*/  BRA.DIV UR4, `(.L_x_172) ;  /* 0x00000012048c7947 */ /* 0x000fea000b800000 */
[----:B------:R-:W-:-:S13]  /*82a0*/  ELECT P1, URZ, PT ;  /* 0x00000000003f782f */ /* 0x000fda0003820000 */
.L_x_201:
[----:B------:R-:W0:Y:S01]  /*82b0*/  LDC R10, c[0x0][0x28c] ;  /* 0x0000a300ff0a7b82 */ /* 0x000e220000000800 */
[----:B------:R-:W-:Y:S01]  /*82c0*/  BSSY B1, `(.L_x_173) ;  /* 0x0000037000017945 */ /* 0x000fe20003800000 */
[----:B0-----:R-:W-:-:S13]  /*82d0*/  ISETP.LT.OR P1, PT, R10, 0x1, !P1 ;  /* 0x000000010a00780c */ /* 0x001fda0004f21670 */
[----:B------:R-:W-:Y:S05]  /*82e0*/  @P1 BRA `(.L_x_174) ;  /* 0x0000000000d01947 */ /* 0x000fea0003800000 */
[----:B------:R-:W-:Y:S02]  /*82f0*/  IMAD.SHL.U32 R16, R5, 0x80, RZ ;  /* 0x0000008005107824 */ /* 0x000fe400078e00ff */
[----:B------:R-:W-:Y:S02]  /*8300*/  IMAD.SHL.U32 R17, R6, 0x40, RZ ;  /* 0x0000004006117824 */ /* 0x000fe400078e00ff */
[----:B------:R-:W-:Y:S02]  /*8310*/  IMAD.MOV.U32 R18, RZ, RZ, RZ ;  /* 0x000000ffff127224 */ /* 0x000fe400078e00ff */
[----:B------:R-:W-:Y:S02]  /*8320*/  IMAD.U32 R20, RZ, RZ, UR22 ;  /* 0x00000016ff147e24 */ /* 0x000fe4000f8e00ff */
[----:B------:R-:W-:Y:S02]  /*8330*/  IMAD.MOV.U32 R5, RZ, RZ, R12 ;  /* 0x000000ffff057224 */ /* 0x000fe400078e000c */
[----:B------:R-:W-:-:S07]  /*8340*/  IMAD.MOV.U32 R6, RZ, RZ, R15 ;  /* 0x000000ffff067224 */ /* 0x000fce00078e000f */
.L_x_178:
[----:B------:R-:W0:Y:S01]  /*8350*/  S2R R11, SR_CgaCtaId ;  /* 0x00000000000b7919 */ /* 0x000e220000008800 */
[----:B------:R-:W-:-:S04]  /*8360*/  MOV R10, 0x400 ;  /* 0x00000400000a7802 */ /* 0x000fc80000000f00 */
[----:B0-----:R-:W-:Y:S02]  /*8370*/  LEA R21, R11, R10, 0x18 ;  /* 0x0000000a0b157211 */ /* 0x001fe400078ec0ff */
[----:B------:R-:W-:Y:S01]  /*8380*/  SHF.L.U32 R10, R5, 0x1f, RZ ;  /* 0x0000001f050a7819 */ /* 0x000fe200000006ff */
[----:B------:R-:W0:Y:S02]  /*8390*/  @!P3 LDC R11, c[0x0][0x500] ;  /* 0x00014000ff0bbb82 */ /* 0x000e240000000800 */
[----:B------:R-:W-:-:S04]  /*83a0*/  IMAD R19, R6, 0x8, R21 ;  /* 0x0000000806137824 */ /* 0x000fc800078e0215 */
[----:B------:R-:W1:Y:S02]  /*83b0*/  SYNCS.PHASECHK.TRANS64.TRYWAIT P1, [R19+URZ+0x48], R10 ;  /* 0x0000480a130075a7 */ /* 0x000e64000802017f */
[----:B-1----:R-:W-:Y:S05]  /*83c0*/  @!P1 BRA `(.L_x_175) ;  /* 0x0000001000609947 */ /* 0x002fea0003800000 */
.L_x_202:
[----:B-1----:R-:W-:Y:S01]  /*83d0*/  PRMT R10, R13, 0x9910, RZ ;  /* 0x000099100d0a7816 */ /* 0x002fe200000000ff */
[----:B0-----:R0:W-:Y:S03]  /*83e0*/  @!P3 SYNCS.ARRIVE.TRANS64 RZ, [R19+URZ], R11 ;  /* 0x0000000b13ffb9a7 */ /* 0x0011e6000800003f */
[----:B------:R-:W-:-:S13]  /*83f0*/  ISETP.NE.AND P1, PT, R10, 0x2, PT ;  /* 0x000000020a00780c */ /* 0x000fda0003f25270 */
[----:B0-----:R-:W-:Y:S05]  /*8400*/  @P1 BRA `(.L_x_176) ;  /* 0x0000000000041947 */ /* 0x001fea0003800000 */
[----:B------:R-:W-:Y:S01]  /*8410*/  BPT.TRAP 0x1 ;  /* 0x000000040000795c */ /* 0x000fe20000300000 */
.L_x_176:
[----:B------:R-:W-:Y:S05]  /*8420*/  @P0 BRA `(.L_x_177) ;  /* 0x0000000000040947 */ /* 0x000fea0003800000 */
[----:B------:R-:W-:Y:S01]  /*8430*/  BPT.TRAP 0x1 ;  /* 0x000000040000795c */ /* 0x000fe20000300000 */
.L_x_177:
[C-C-:B------:R-:W-:Y:S01]  /*8440*/  IMAD R10, R6.reuse, 0x2000, R21.reuse ;  /* 0x00002000060a7824 */ /* 0x140fe200078e0215 */
[----:B------:R-:W-:Y:S01]  /*8450*/  R2UR UR9, R19 ;  /* 0x00000000130972ca */ /* 0x000fe200000e0000 */
[----:B------:R-:W-:Y:S01]  /*8460*/  IMAD R21, R6, 0x4000, R21 ;  /* 0x0000400006157824 */ /* 0x000fe200078e0215 */
[----:B------:R-:W-:Y:S01]  /*8470*/  UIADD3 UR4, UP0, UR20, 0xf0, URZ ;  /* 0x000000f014047890 */ /* 0x000fe2000ff1e03f */
[----:B------:R-:W-:Y:S01]  /*8480*/  VIADD R20, R20, 0xffffffff ;  /* 0xffffffff14147836 */ /* 0x000fe20000000000 */
[----:B------:R-:W-:Y:S01]  /*8490*/  R2UR UR5, R10 ;  /* 0x000000000a0572ca */ /* 0x000fe200000e0000 */
[----:B------:R-:W-:Y:S01]  /*84a0*/  UIADD3 UR24, UP1, UR20, 0x1f0, URZ ;  /* 0x000001f014187890 */ /* 0x000fe2000ff3e03f */
[----:B------:R-:W-:Y:S01]  /*84b0*/  R2UR UR8, R21 ;  /* 0x00000000150872ca */ /* 0x000fe200000e0000 */
[----:B------:R-:W-:Y:S01]  /*84c0*/  VIADD R6, R6, 0x1 ;  /* 0x0000000106067836 */ /* 0x000fe20000000000 */
[----:B------:R-:W-:Y:S01]  /*84d0*/  R2UR UR11, R17 ;  /* 0x00000000110b72ca */ /* 0x000fe200000e0000 */
[----:B------:R-:W-:Y:S01]  /*84e0*/  UIADD3.X UR25, URZ, UR21, URZ, UP1, !UPT ;  /* 0x000000153f197290 */ /* 0x000fe20008ffe43f */
[----:B------:R-:W-:Y:S01]  /*84f0*/  R2UR UR10, R18 ;  /* 0x00000000120a72ca */ /* 0x000fe200000e0000 */
[----:B------:R-:W-:Y:S01]  /*8500*/  UMOV UR6, 0x0 ;  /* 0x0000000000067882 */ /* 0x000fe20000000000 */
[----:B------:R-:W-:Y:S01]  /*8510*/  R2UR UR12, R4 ;  /* 0x00000000040c72ca */ /* 0x000fe200000e0000 */
[----:B------:R-:W-:Y:S01]  /*8520*/  UMOV UR7, 0x10000000 ;  /* 0x1000000000077882 */ /* 0x000fe20000000000 */
[----:B------:R-:W-:Y:S01]  /*8530*/  R2UR UR19, R16 ;  /* 0x00000000101372ca */ /* 0x000fe200000e0000 */
[----:B------:R-:W-:Y:S01]  /*8540*/  VIADD R18, R18, 0x80 ;  /* 0x0000008012127836 */ /* 0x000fe20000000000 */
[----:B------:R-:W-:Y:S01]  /*8550*/  ISETP.GT.AND P4, PT, R20, 0x1, PT ;  /* 0x000000011400780c */ /* 0x000fe20003f84270 */
[----:B------:R-:W-:Y:S01]  /*8560*/  UIADD3 UR14, UR5, 0x180, URZ ;  /* 0x00000180050e7890 */ /* 0x000fe2000fffe03f */
[----:B------:R-:W-:Y:S01]  /*8570*/  ISETP.NE.AND P1, PT, R6, 0x9, PT ;  /* 0x000000090600780c */ /* 0x000fe20003f25270 */
[----:B------:R-:W-:-:S02]  /*8580*/  UIADD3.X UR5, URZ, UR21, URZ, UP0, !UPT ;  /* 0x000000153f057290 */ /* 0x000fc400087fe43f */
[----:B------:R-:W-:Y:S01]  /*8590*/  UIADD3 UR15, UR8, 0x12180, URZ ;  /* 0x00012180080f7890 */ /* 0x000fe2000fffe03f */
[----:B------:R-:W-:Y:S02]  /*85a0*/  SEL R10, RZ, 0x1, P1 ;  /* 0x00000001ff0a7807 */ /* 0x000fe40000800000 */
[----:B------:R-:W-:Y:S01]  /*85b0*/  UMOV UR8, UR14 ;  /* 0x0000000e00087c82 */ /* 0x000fe20008000000 */
[----:B------:R-:W-:Y:S02]  /*85c0*/  SEL R6, R6, RZ, P1 ;  /* 0x000000ff06067207 */ /* 0x000fe40000800000 */
[----:B------:R-:W-:Y:S01]  /*85d0*/  LOP3.LUT R5, R5, R10, RZ, 0x3c, !PT ;  /* 0x0000000a05057212 */ /* 0x000fe200078e3cff */
[----:B------:R0:W-:Y:S02]  /*85e0*/  UTMALDG.3D [UR8], [UR4], desc[UR6] ;  /* 0x00000608040075b4 */ /* 0x0001e40008011000 */
[----:B0-----:R-:W-:Y:S01]  /*85f0*/  UMOV UR8, UR15 ;  /* 0x0000000f00087c82 */ /* 0x001fe20008000000 */
[----:B------:R-:W-:-:S02]  /*8600*/  UMOV UR11, UR19 ;  /* 0x00000013000b7c82 */ /* 0x000fc40008000000 */
[----:B------:R0:W-:Y:S02]  /*8610*/  UTMALDG.3D [UR8], [UR24], desc[UR6] ;  /* 0x00000608180075b4 */ /* 0x0001e40008011000 */
[----:B0-----:R-:W-:Y:S05]  /*8620*/  @P4 BRA `(.L_x_178) ;  /* 0xfffffffc00484947 */ /* 0x001fea000383ffff */
.L_x_174:
[----:B------:R-:W-:Y:S05]  /*8630*/  BSYNC B1 ;  /* 0x0000000000017941 */ /* 0x000fea0003800000 */
.L_x_173:
[----:B------:R-:W-:Y:S01]  /*8640*/  LOP3.LUT P5, RZ, R14, 0xff, RZ, 0xc0, !PT ;  /* 0x000000ff0eff7812 */ /* 0x000fe200078ac0ff */
[----:B------:R-:W-:Y:S01]  /*8650*/  VIADD R6, R15, UR13 ;  /* 0x0000000d0f067c36 */ /* 0x000fe20008000000 */
[----:B------:R-:W-:Y:S01]  /*8660*/  ULDC.64 UR4, c[0x0][0x650] ;  /* 0x0001940000047ab9 */ /* 0x000fe20000000a00 */
[----:B------:R-:W-:Y:S01]  /*8670*/  IMAD.U32 R11, RZ, RZ, UR13 ;  /* 0x0000000dff0b7e24 */ /* 0x000fe2000f8e00ff */
[----:B------:R-:W-:Y:S01]  /*8680*/  UISETP.GE.U32.AND UP0, UPT, UR13, 0x9, UPT ;  /* 0x000000090d00788c */ /* 0x000fe2000bf06070 */
[----:B------:R-:W-:Y:S01]  /*8690*/  BSSY B1, `(.L_x_179) ;  /* 0x000006b000017945 */ /* 0x000fe20003800000 */
[----:B------:R-:W-:Y:S02]  /*86a0*/  ISETP.GT.U32.AND P1, PT, R6, 0x8, PT ;  /* 0x000000080600780c */ /* 0x000fe40003f24070 */
[----:B------:R-:W-:Y:S02]  /*86b0*/  PRMT R14, RZ, 0x7610, R14 ;  /* 0x00007610ff0e7816 */ /* 0x000fe4000000000e */
[----:B------:R-:W-:-:S02]  /*86c0*/  ISETP.LT.U32.AND P1, PT, R11, 0x9, P1 ;  /* 0x000000090b00780c */ /* 0x000fc40000f21070 */
[----:B------:R-:W-:Y:S01]  /*86d0*/  PLOP3.LUT P4, PT, PT, PT, UP0, 0x80, 0x0 ;  /* 0x000000000000781c */ /* 0x000fe20003f8f008 */
[----:B------:R-:W0:Y:S01]  /*86e0*/  @P5 S2R R5, SR_CgaCtaId ;  /* 0x0000000000055919 */ /* 0x000e220000008800 */
[----:B------:R-:W-:-:S04]  /*86f0*/  @P5 MOV R4, 0x400 ;  /* 0x0000040000045802 */ /* 0x000fc80000000f00 */
[----:B0-----:R-:W-:Y:S01]  /*8700*/  @P5 LEA R10, R5, R4, 0x18 ;  /* 0x00000004050a5211 */ /* 0x001fe200078ec0ff */
[----:B------:R-:W-:-:S03]  /*8710*/  IMAD.WIDE.U32 R4, R6, 0x38e38e39, RZ ;  /* 0x38e38e3906047825 */ /* 0x000fc600078e00ff */
[----:B------:R0:W-:Y:S01]  /*8720*/  @P5 SYNCS.ARRIVE.TRANS64.A1T0 RZ, [R10+URZ+0xc8], RZ ;  /* 0x0000c8ff0aff59a7 */ /* 0x0001e2000810003f */
[----:B------:R-:W-:Y:S01]  /*8730*/  IADD3 R2, P5, R2, R8, RZ ;  /* 0x0000000802027210 */ /* 0x000fe20007fbe0ff */
[----:B------:R-:W-:Y:S01]  /*8740*/  IMAD.MOV.U32 R4, RZ, RZ, -0x1 ;  /* 0xffffffffff047424 */ /* 0x000fe200078e00ff */
[----:B------:R-:W-:Y:S02]  /*8750*/  SHF.R.U32.HI R11, RZ, 0x1, R5 ;  /* 0x00000001ff0b7819 */ /* 0x000fe40000011605 */
[----:B------:R-:W-:Y:S01]  /*8760*/  SEL R5, RZ, 0x1, !P1 ;  /* 0x00000001ff057807 */ /* 0x000fe20004800000 */
[----:B------:R-:W-:Y:S01]  /*8770*/  IMAD.X R3, R3, 0x1, R0, P5 ;  /* 0x0000000103037824 */ /* 0x000fe200028e0600 */
[----:B------:R-:W-:Y:S01]  /*8780*/  ISETP.GE.U32.AND P1, PT, R2, UR4, PT ;  /* 0x0000000402007c0c */ /* 0x000fe2000bf26070 */
[----:B------:R-:W-:Y:S01]  /*8790*/  IMAD R15, R11, -0x9, R6 ;  /* 0xfffffff70b0f7824 */ /* 0x000fe200078e0206 */
[----:B------:R-:W-:Y:S01]  /*87a0*/  LOP3.LUT R12, R12, R5, RZ, 0x3c, !PT ;  /* 0x000000050c0c7212 */ /* 0x000fe200078e3cff */
[----:B------:R-:W-:Y:S01]  /*87b0*/  IMAD.MOV.U32 R6, RZ, RZ, -0x1 ;  /* 0xffffffffff067424 */ /* 0x000fe200078e00ff */
[----:B------:R-:W-:Y:S01]  /*87c0*/  ISETP.GE.U32.AND.EX P1, PT, R3, UR5, PT, P1 ;  /* 0x0000000503007c0c */ /* 0x000fe2000bf26110 */
[----:B------:R-:W-:Y:S01]  /*87d0*/  IMAD.MOV.U32 R5, RZ, RZ, -0x1 ;  /* 0xffffffffff057424 */ /* 0x000fe200078e00ff */
[----:B------:R-:W-:-:S02]  /*87e0*/  @P4 LOP3.LUT R12, R12, 0x1, R11, 0x78, !PT ;  /* 0x000000010c0c4812 */ /* 0x000fc400078e780b */
[----:B0-----:R-:W-:-:S09]  /*87f0*/  PRMT R10, RZ, 0x7610, R10 ;  /* 0x00007610ff0a7816 */ /* 0x001fd2000000000a */
[----:B------:R-:W-:Y:S05]  /*8800*/  @P1 BRA `(.L_x_180) ;  /* 0x00000004004c1947 */ /* 0x000fea0003800000 */
[----:B------:R-:W0:Y:S01]  /*8810*/  S2R R17, SR_CTAID.X ;  /* 0x0000000000117919 */ /* 0x000e220000002500 */
[----:B------:R-:W-:Y:S01]  /*8820*/  ULDC.64 UR4, c[0x0][0x628] ;  /* 0x00018a0000047ab9 */ /* 0x000fe20000000a00 */
[----:B------:R-:W1:Y:S01]  /*8830*/  LDC R18, c[0x0][0x144] ;  /* 0x00005100ff127b82 */ /* 0x000e620000000800 */
[----:B------:R-:W-:Y:S01]  /*8840*/  ISETP.NE.U32.AND P1, PT, RZ, UR4, PT ;  /* 0x00000004ff007c0c */ /* 0x000fe2000bf25070 */
[----:B------:R-:W2:Y:S01]  /*8850*/  S2R R6, SR_CTAID.Y ;  /* 0x0000000000067919 */ /* 0x000ea20000002600 */
[----:B------:R-:W-:Y:S01]  /*8860*/  ULDC UR6, c[0x0][0x150] ;  /* 0x0000540000067ab9 */ /* 0x000fe20000000800 */
[----:B------:R-:W-:Y:S01]  /*8870*/  ULDC UR7, c[0x0][0x630] ;  /* 0x00018c0000077ab9 */ /* 0x000fe20000000800 */
[----:B------:R-:W-:Y:S01]  /*8880*/  ISETP.NE.AND.EX P1, PT, RZ, UR5, PT, P1 ;  /* 0x00000005ff007c0c */ /* 0x000fe2000bf25310 */
[----:B------:R-:W-:Y:S01]  /*8890*/  IMAD.MOV.U32 R4, RZ, RZ, R2 ;  /* 0x000000ffff047224 */ /* 0x000fe200078e0002 */
[----:B0-----:R-:W-:-:S05]  /*88a0*/  I2FP.F32.U32 R5, R17 ;  /* 0x0000001100057245 */ /* 0x001fca0000201000 */
[----:B------:R-:W-:Y:S01]  /*88b0*/  FMUL R20, R5, UR6 ;  /* 0x0000000605147c20 */ /* 0x000fe20008400000 */
[----:B------:R-:W-:-:S05]  /*88c0*/  IMAD.MOV.U32 R5, RZ, RZ, R3 ;  /* 0x000000ffff057224 */ /* 0x000fca00078e0003 */
[----:B--2---:R-:W-:Y:S05]  /*88d0*/  @!P1 BRA `(.L_x_181) ;  /* 0x0000000000289947 */ /* 0x004fea0003800000 */
[----:B------:R-:W-:Y:S02]  /*88e0*/  ULDC UR6, c[0x0][0x634] ;  /* 0x00018d0000067ab9 */ /* 0x000fe40000000800 */
[----:B------:R-:W-:-:S05]  /*88f0*/  IADD3 R5, P1, R2, UR6, RZ ;  /* 0x0000000602057c10 */ /* 0x000fca000ff3e0ff */
[----:B------:R-:W-:-:S04]  /*8900*/  IMAD.X R19, RZ, RZ, R3, P1 ;  /* 0x000000ffff137224 */ /* 0x000fc800008e0603 */
[----:B------:R-:W-:-:S04]  /*8910*/  IMAD.WIDE.U32 R10, R19, UR4, RZ ;  /* 0x00000004130a7c25 */ /* 0x000fc8000f8e00ff */
[----:B------:R-:W-:-:S04]  /*8920*/  IMAD.WIDE.U32 R10, P1, R5, UR5, R10 ;  /* 0x00000005050a7c25 */ /* 0x000fc8000f82000a */
[----:B------:R-:W-:-:S04]  /*8930*/  IMAD.WIDE.U32 R4, R5, UR4, RZ ;  /* 0x0000000405047c25 */ /* 0x000fc8000f8e00ff */
[----:B------:R-:W-:Y:S01]  /*8940*/  IMAD.MOV.U32 R4, RZ, RZ, R11 ;  /* 0x000000ffff047224 */ /* 0x000fe200078e000b */
[----:B------:R-:W-:Y:S01]  /*8950*/  IADD3 RZ, P4, R5, R10, RZ ;  /* 0x0000000a05ff7210 */ /* 0x000fe20007f9e0ff */
[----:B------:R-:W-:-:S04]  /*8960*/  IMAD.X R5, RZ, RZ, RZ, P1 ;  /* 0x000000ffff057224 */ /* 0x000fc800008e06ff */
[----:B------:R-:W-:-:S08]  /*8970*/  IMAD.WIDE.U32.X R4, R19, UR5, R4, P4 ;  /* 0x0000000513047c25 */ /* 0x000fd0000a0e0404 */
.L_x_181:
[--C-:B------:R-:W-:Y:S01]  /*8980*/  SHF.R.U64 R16, R4, UR7, R5.reuse ;  /* 0x0000000704107c19 */ /* 0x100fe20008001205 */
[----:B------:R-:W0:Y:S01]  /*8990*/  F2I.U32.TRUNC.NTZ R20, R20 ;  /* 0x0000001400147305 */ /* 0x000e22000020f000 */
[----:B------:R-:W-:Y:S01]  /*89a0*/  SHF.R.U32.HI R4, RZ, UR7, R5 ;  /* 0x00000007ff047c19 */ /* 0x000fe20008011605 */
[----:B------:R-:W-:Y:S01]  /*89b0*/  ULDC.64 UR4, c[0x0][0x620] ;  /* 0x0001880000047ab9 */ /* 0x000fe20000000a00 */
[----:B------:R-:W-:Y:S01]  /*89c0*/  IADD3 R11, P1, RZ, -R16, RZ ;  /* 0x80000010ff0b7210 */ /* 0x000fe20007f3e0ff */
[----:B------:R-:W-:Y:S01]  /*89d0*/  ULDC.64 UR6, c[0x0][0x640] ;  /* 0x0001900000067ab9 */ /* 0x000fe20000000a00 */
[----:B------:R-:W2:Y:S03]  /*89e0*/  LDC R21, c[0x0][0x148] ;  /* 0x00005200ff157b82 */ /* 0x000ea60000000800 */
[----:B------:R-:W-:Y:S01]  /*89f0*/  IMAD.X R4, RZ, RZ, ~R4, P1 ;  /* 0x000000ffff047224 */ /* 0x000fe200008e0e04 */
[----:B------:R-:W-:-:S03]  /*8a00*/  ISETP.NE.U32.AND P1, PT, RZ, UR6, PT ;  /* 0x00000006ff007c0c */ /* 0x000fc6000bf25070 */
[----:B------:R-:W-:Y:S01]  /*8a10*/  IMAD R10, R4, UR4, RZ ;  /* 0x00000004040a7c24 */ /* 0x000fe2000f8e02ff */
[----:B------:R-:W-:Y:S01]  /*8a20*/  ISETP.NE.AND.EX P1, PT, RZ, UR7, PT, P1 ;  /* 0x00000007ff007c0c */ /* 0x000fe2000bf25310 */
[----:B------:R-:W-:Y:S01]  /*8a30*/  IMAD.WIDE.U32 R4, R11, UR4, R2 ;  /* 0x000000040b047c25 */ /* 0x000fe2000f8e0002 */
[----:B------:R-:W-:-:S03]  /*8a40*/  ULDC UR4, c[0x0][0x618] ;  /* 0x0001860000047ab9 */ /* 0x000fc60000000800 */
[----:B------:R-:W-:Y:S01]  /*8a50*/  IMAD R11, R11, UR5, R10 ;  /* 0x000000050b0b7c24 */ /* 0x000fe2000f8e020a */
[----:B------:R-:W-:Y:S01]  /*8a60*/  ULDC UR5, c[0x0][0x154] ;  /* 0x0000550000057ab9 */ /* 0x000fe20000000800 */
[----:B0-----:R-:W-:Y:S02]  /*8a70*/  IMAD.MOV R10, RZ, RZ, -R20 ;  /* 0x000000ffff0a7224 */ /* 0x001fe400078e0a14 */
[----:B------:R-:W-:Y:S02]  /*8a80*/  IMAD.IADD R5, R5, 0x1, R11 ;  /* 0x0000000105057824 */ /* 0x000fe400078e020b */
[----:B-1----:R-:W-:Y:S01]  /*8a90*/  IMAD R17, R18, R10, R17 ;  /* 0x0000000a12117224 */ /* 0x002fe200078e0211 */
[----:B------:R-:W-:Y:S02]  /*8aa0*/  I2FP.F32.U32 R10, R6 ;  /* 0x00000006000a7245 */ /* 0x000fe40000201000 */
[--C-:B------:R-:W-:Y:S02]  /*8ab0*/  SHF.R.U64 R18, R4, UR4, R5.reuse ;  /* 0x0000000404127c19 */ /* 0x100fe40008001205 */
[----:B------:R-:W-:Y:S01]  /*8ac0*/  SHF.R.U32.HI R5, RZ, UR4, R5 ;  /* 0x00000004ff057c19 */ /* 0x000fe20008011605 */
[----:B------:R-:W-:Y:S01]  /*8ad0*/  FMUL R10, R10, UR5 ;  /* 0x000000050a0a7c20 */ /* 0x000fe20008400000 */
[----:B------:R-:W-:-:S02]  /*8ae0*/  ULDC UR4, c[0x0][0x608] ;  /* 0x0001820000047ab9 */ /* 0x000fc40000000800 */
[--C-:B------:R-:W-:Y:S01]  /*8af0*/  SHF.R.U64 R20, R18, UR4, R5.reuse ;  /* 0x0000000412147c19 */ /* 0x100fe20008001205 */
[----:B------:R0:W1:Y:S01]  /*8b00*/  F2I.U32.TRUNC.NTZ R22, R10 ;  /* 0x0000000a00167305 */ /* 0x000062000020f000 */
[----:B------:R-:W-:Y:S01]  /*8b10*/  SHF.R.U32.HI R5, RZ, UR4, R5 ;  /* 0x00000004ff057c19 */ /* 0x000fe20008011605 */
[----:B------:R-:W-:-:S03]  /*8b20*/  ULDC UR4, c[0x0][0x658] ;  /* 0x0001960000047ab9 */ /* 0x000fc60000000800 */
[--C-:B------:R-:W-:Y:S02]  /*8b30*/  SHF.R.U64 R19, R20, UR4, R5.reuse ;  /* 0x0000000414137c19 */ /* 0x100fe40008001205 */
[----:B------:R-:W-:-:S03]  /*8b40*/  SHF.R.U32.HI R23, RZ, UR4, R5 ;  /* 0x00000004ff177c19 */ /* 0x000fc60008011605 */
[----:B------:R-:W-:Y:S02]  /*8b50*/  IMAD.MOV.U32 R4, RZ, RZ, R19 ;  /* 0x000000ffff047224 */ /* 0x000fe400078e0013 */
[----:B------:R-:W-:Y:S01]  /*8b60*/  IMAD.MOV.U32 R5, RZ, RZ, R23 ;  /* 0x000000ffff057224 */ /* 0x000fe200078e0017 */
[----:B0-----:R-:W-:Y:S06]  /*8b70*/  @!P1 BRA `(.L_x_182) ;  /* 0x0000000000289947 */ /* 0x001fec0003800000 */
        /* <DEDUP_REMOVED lines=10> */
.L_x_182:
[----:B------:R-:W-:Y:S01]  /*8c20*/  ULDC UR4, c[0x0][0x648] ;  /* 0x0001920000047ab9 */ /* 0x000fe20000000800 */
[----:B-1----:R-:W-:Y:S01]  /*8c30*/  IMAD.MOV R22, RZ, RZ, -R22 ;  /* 0x000000ffff167224 */ /* 0x002fe200078e0a16 */
[----:B------:R-:W-:Y:S01]  /*8c40*/  SHF.R.U64 R5, R4, UR4, R5 ;  /* 0x0000000404057c19 */ /* 0x000fe20008001205 */
[----:B------:R-:W-:Y:S01]  /*8c50*/  ULDC UR4, c[0x0][0x638] ;  /* 0x00018e0000047ab9 */ /* 0x000fe20000000800 */
[----:B------:R-:W-:Y:S01]  /*8c60*/  LOP3.LUT R4, R20, UR17, RZ, 0xc0, !PT ;  /* 0x0000001114047c12 */ /* 0x000fe2000f8ec0ff */
[----:B--2---:R-:W-:Y:S01]  /*8c70*/  @P2 IMAD R17, R21, R22, R6 ;  /* 0x0000001615112224 */ /* 0x004fe200078e0206 */
[----:B------:R-:W-:Y:S01]  /*8c80*/  LOP3.LUT R18, R18, UR16, RZ, 0xc0, !PT ;  /* 0x0000001012127c12 */ /* 0x000fe2000f8ec0ff */
[----:B------:R-:W-:Y:S01]  /*8c90*/  IMAD.MOV R6, RZ, RZ, -R5 ;  /* 0x000000ffff067224 */ /* 0x000fe200078e0a05 */
[----:B------:R-:W-:Y:S01]  /*8ca0*/  ULDC UR5, c[0x0][0x610] ;  /* 0x0001840000057ab9 */ /* 0x000fe20000000800 */
[----:B------:R-:W-:Y:S02]  /*8cb0*/  IMAD R4, R5, UR18, R4 ;  /* 0x0000001205047c24 */ /* 0x000fe4000f8e0204 */
[----:B------:R-:W-:Y:S01]  /*8cc0*/  IMAD R19, R6, UR4, R19 ;  /* 0x0000000406137c24 */ /* 0x000fe2000f8e0213 */
[----:B------:R-:W-:Y:S01]  /*8cd0*/  ULDC UR4, c[0x0][0x600] ;  /* 0x0001800000047ab9 */ /* 0x000fe20000000800 */
[----:B------:R-:W-:-:S02]  /*8ce0*/  IMAD R17, R4, UR5, R17 ;  /* 0x0000000504117c24 */ /* 0x000fc4000f8e0211 */
[----:B------:R-:W-:Y:S02]  /*8cf0*/  IMAD R6, R19, UR4, R18 ;  /* 0x0000000413067c24 */ /* 0x000fe4000f8e0212 */
[----:B------:R-:W-:Y:S02]  /*8d00*/  IMAD.MOV.U32 R10, RZ, RZ, 0x1 ;  /* 0x00000001ff0a7424 */ /* 0x000fe400078e00ff */
[----:B------:R-:W-:Y:S01]  /*8d10*/  IMAD.MOV.U32 R4, RZ, RZ, R16 ;  /* 0x000000ffff047224 */ /* 0x000fe200078e0010 */
[----:B------:R-:W-:Y:S02]  /*8d20*/  SEL R5, R6, R17, !P2 ;  /* 0x0000001106057207 */ /* 0x000fe40005000000 */
[----:B------:R-:W-:-:S07]  /*8d30*/  SEL R6, R17, R6, !P2 ;  /* 0x0000000611067207 */ /* 0x000fce0005000000 */
.L_x_180:
[----:B------:R-:W-:Y:S05]  /*8d40*/  BSYNC B1 ;  /* 0x0000000000017941 */ /* 0x000fea0003800000 */
.L_x_179:
[----:B------:R-:W-:-:S13]  /*8d50*/  LOP3.LUT P1, RZ, R10, 0xff, RZ, 0xc0, !PT ;  /* 0x000000ff0aff7812 */ /* 0x000fda000782c0ff */
[----:B------:R-:W-:Y:S05]  /*8d60*/  @P1 BRA `(.L_x_183) ;  /* 0xfffffff400441947 */ /* 0x000fea000383ffff */
[----:B------:R-:W-:Y:S05]  /*8d70*/  BSYNC B0 ;  /* 0x0000000000007941 */ /* 0x000fea0003800000 */
.L_x_171:
[----:B------:R-:W-:-:S03]  /*8d80*/  UMOV UR4, 0xffffffff ;  /* 0xffffffff00047882 */ /* 0x000fc60000000000 */
[----:B------:R-:W-:Y:S05]  /*8d90*/  BRA.DIV UR4, `(.L_x_184) ;  /* 0x0000000a04007947 */ /* 0x000fea000b800000 */
[----:B------:R-:W-:-:S13]  /*8da0*/  ELECT P0, URZ, PT ;  /* 0x00000000003f782f */ /* 0x000fda0003800000 */
.L_x_205:
[----:B------:R-:W-:Y:S04]  /*8db0*/  BSSY B0, `(.L_x_185) ;  /* 0x0000058000007945 */ /* 0x000fe80003800000 */
[----:B------:R-:W-:Y:S05]  /*8dc0*/  @!P0 BRA `(.L_x_186) ;  /* 0x0000000400588947 */ /* 0x000fea0003800000 */
[----:B------:R-:W-:-:S04]  /*8dd0*/  LOP3.LUT R7, R7, 0x2, RZ, 0xfc, !PT ;  /* 0x0000000207077812 */ /* 0x000fc800078efcff */
[----:B------:R-:W-:-:S13]  /*8de0*/  ISETP.NE.AND P0, PT, R7, 0x3, PT ;  /* 0x000000030700780c */ /* 0x000fda0003f05270 */
[----:B------:R-:W-:Y:S05]  /*8df0*/  @!P0 BRA `(.L_x_187) ;  /* 0x0000000000048947 */ /* 0x000fea0003800000 */
[----:B------:R-:W-:Y:S01]  /*8e00*/  BPT.TRAP 0x1 ;  /* 0x000000040000795c */ /* 0x000fe20000300000 */
.L_x_187:
[----:B------:R-:W0:Y:S01]  /*8e10*/  S2R R3, SR_CgaCtaId ;  /* 0x0000000000037919 */ /* 0x000e220000008800 */
[----:B------:R-:W-:Y:S02]  /*8e20*/  MOV R0, 0x400 ;  /* 0x0000040000007802 */ /* 0x000fe40000000f00 */
[----:B------:R-:W-:Y:S02]  /*8e30*/  SHF.L.U32 R2, R12, 0x1f, RZ ;  /* 0x0000001f0c027819 */ /* 0x000fe400000006ff */
[----:B0-----:R-:W-:-:S05]  /*8e40*/  LEA R0, R3, R0, 0x18 ;  /* 0x0000000003007211 */ /* 0x001fca00078ec0ff */
[----:B------:R-:W-:-:S04]  /*8e50*/  VIADD R0, R0, 0x48 ;  /* 0x0000004800007836 */ /* 0x000fc80000000000 */
[C---:B------:R-:W-:Y:S02]  /*8e60*/  IMAD R5, R15.reuse, 0x8, R0 ;  /* 0x000000080f057824 */ /* 0x040fe400078e0200 */
[----:B------:R-:W-:Y:S02]  /*8e70*/  VIADD R15, R15, 0x1 ;  /* 0x000000010f0f7836 */ /* 0x000fe40000000000 */
[----:B------:R-:W0:Y:S03]  /*8e80*/  SYNCS.PHASECHK.TRANS64.TRYWAIT P0, [R5+URZ], R2 ;  /* 0x00000002050075a7 */ /* 0x000e26000800017f */
[----:B------:R-:W-:-:S04]  /*8e90*/  ISETP.NE.AND P1, PT, R15, 0x9, PT ;  /* 0x000000090f00780c */ /* 0x000fc80003f25270 */
[----:B------:R-:W-:Y:S02]  /*8ea0*/  SEL R3, RZ, 0x1, P1 ;  /* 0x00000001ff037807 */ /* 0x000fe40000800000 */
[----:B------:R-:W-:Y:S02]  /*8eb0*/  SEL R15, R15, RZ, P1 ;  /* 0x000000ff0f0f7207 */ /* 0x000fe40000800000 */
[----:B------:R-:W-:-:S03]  /*8ec0*/  LOP3.LUT R12, R12, R3, RZ, 0x3c, !PT ;  /* 0x000000030c0c7212 */ /* 0x000fc600078e3cff */
[----:B------:R-:W-:Y:S01]  /*8ed0*/  IMAD R7, R15, 0x8, R0 ;  /* 0x000000080f077824 */ /* 0x000fe200078e0200 */
[----:B------:R-:W-:Y:S01]  /*8ee0*/  SHF.L.U32 R4, R12, 0x1f, RZ ;  /* 0x0000001f0c047819 */ /* 0x000fe200000006ff */
[----:B0-----:R-:W-:Y:S06]  /*8ef0*/  @!P0 BRA `(.L_x_188) ;  /* 0x0000000400cc8947 */ /* 0x001fec0003800000 */
.L_x_206:
[----:B------:R-:W1:Y:S01]  /*8f00*/  SYNCS.PHASECHK.TRANS64.TRYWAIT P0, [R7+URZ], R4 ;  /* 0x00000004070075a7 */ /* 0x000e62000800017f */
[----:B0-----:R-:W-:-:S05]  /*8f10*/  VIADD R2, R15, 0x1 ;  /* 0x000000010f027836 */ /* 0x001fca0000000000 */
[----:B------:R-:W-:-:S04]  /*8f20*/  ISETP.NE.AND P1, PT, R2, 0x9, PT ;  /* 0x000000090200780c */ /* 0x000fc80003f25270 */
[----:B------:R-:W-:Y:S02]  /*8f30*/  SEL R3, RZ, 0x1, P1 ;  /* 0x00000001ff037807 */ /* 0x000fe40000800000 */
[----:B------:R-:W-:Y:S02]  /*8f40*/  SEL R9, R2, RZ, P1 ;  /* 0x000000ff02097207 */ /* 0x000fe40000800000 */
[----:B------:R-:W-:-:S03]  /*8f50*/  LOP3.LUT R12, R12, R3, RZ, 0x3c, !PT ;  /* 0x000000030c0c7212 */ /* 0x000fc600078e3cff */
[----:B------:R-:W-:Y:S01]  /*8f60*/  IMAD R6, R9, 0x8, R0 ;  /* 0x0000000809067824 */ /* 0x000fe200078e0200 */
[----:B------:R-:W-:Y:S01]  /*8f70*/  SHF.L.U32 R5, R12, 0x1f, RZ ;  /* 0x0000001f0c057819 */ /* 0x000fe200000006ff */
[----:B-1----:R-:W-:Y:S06]  /*8f80*/  @!P0 BRA `(.L_x_189) ;  /* 0x0000000400bc8947 */ /* 0x002fec0003800000 */
.L_x_207:
[----:B------:R-:W1:Y:S01]  /*8f90*/  SYNCS.PHASECHK.TRANS64.TRYWAIT P0, [R6+URZ], R5 ;  /* 0x00000005060075a7 */ /* 0x000e62000800017f */
[----:B------:R-:W-:-:S05]  /*8fa0*/  VIADD R2, R9, 0x1 ;  /* 0x0000000109027836 */ /* 0x000fca0000000000 */
[----:B------:R-:W-:-:S04]  /*8fb0*/  ISETP.NE.AND P1, PT, R2, 0x9, PT ;  /* 0x000000090200780c */ /* 0x000fc80003f25270 */
[----:B------:R-:W-:Y:S02]  /*8fc0*/  SEL R3, RZ, 0x1, P1 ;  /* 0x00000001ff037807 */ /* 0x000fe40000800000 */
[----:B0-----:R-:W-:Y:S02]  /*8fd0*/  SEL R7, R2, RZ, P1 ;  /* 0x000000ff02077207 */ /* 0x001fe40000800000 */
[----:B------:R-:W-:-:S03]  /*8fe0*/  LOP3.LUT R12, R12, R3, RZ, 0x3c, !PT ;  /* 0x000000030c0c7212 */ /* 0x000fc600078e3cff */
[----:B------:R-:W-:Y:S01]  /*8ff0*/  IMAD R9, R7, 0x8, R0 ;  /* 0x0000000807097824 */ /* 0x000fe200078e0200 */
[----:B------:R-:W-:Y:S01]  /*9000*/  SHF.L.U32 R4, R12, 0x1f, RZ ;  /* 0x0000001f0c047819 */ /* 0x000fe200000006ff */
[----:B-1----:R-:W-:Y:S06]  /*9010*/  @!P0 BRA `(.L_x_190) ;  /* 0x0000000400ac8947 */ /* 0x002fec0003800000 */
.L_x_208:
[----:B------:R-:W1:Y:S01]  /*9020*/  SYNCS.PHASECHK.TRANS64.TRYWAIT P0, [R9+URZ], R4 ;  /* 0x00000004090075a7 */ /* 0x000e62000800017f */
[----:B------:R-:W-:-:S05]  /*9030*/  VIADD R2, R7, 0x1 ;  /* 0x0000000107027836 */ /* 0x000fca0000000000 */
[----:B------:R-:W-:-:S04]  /*9040*/  ISETP.NE.AND P1, PT, R2, 0x9, PT ;  /* 0x000000090200780c */ /* 0x000fc80003f25270 */
[----:B------:R-:W-:Y:S02]  /*9050*/  SEL R3, RZ, 0x1, P1 ;  /* 0x00000001ff037807 */ /* 0x000fe40000800000 */
[----:B------:R-:W-:Y:S02]  /*9060*/  SEL R7, R2, RZ, P1 ;  /* 0x000000ff02077207 */ /* 0x000fe40000800000 */
[----:B------:R-:W-:-:S03]  /*9070*/  LOP3.LUT R12, R12, R3, RZ, 0x3c, !PT ;  /* 0x000000030c0c7212 */ /* 0x000fc600078e3cff */
[----:B0-----:R-:W-:Y:S01]  /*9080*/  IMAD R6, R7, 0x8, R0 ;  /* 0x0000000807067824 */ /* 0x001fe200078e0200 */
[----:B------:R-:W-:Y:S01]  /*9090*/  SHF.L.U32 R5, R12, 0x1f, RZ ;  /* 0x0000001f0c057819 */ /* 0x000fe200000006ff */
[----:B-1----:R-:W-:Y:S06]  /*90a0*/  @!P0 BRA `(.L_x_191) ;  /* 0x00000004009c8947 */ /* 0x002fec0003800000 */
.L_x_209:
        /* <DEDUP_REMOVED lines=9> */
.L_x_210:
[----:B------:R-:W1:Y:S01]  /*9140*/  SYNCS.PHASECHK.TRANS64.TRYWAIT P0, [R9+URZ], R4 ;  /* 0x00000004090075a7 */ /* 0x000e62000800017f */
[----:B------:R-:W-:-:S05]  /*9150*/  VIADD R2, R7, 0x1 ;  /* 0x0000000107027836 */ /* 0x000fca0000000000 */
[----:B------:R-:W-:-:S04]  /*9160*/  ISETP.NE.AND P1, PT, R2, 0x9, PT ;  /* 0x000000090200780c */ /* 0x000fc80003f25270 */
[----:B------:R-:W-:Y:S02]  /*9170*/  SEL R3, RZ, 0x1, P1 ;  /* 0x00000001ff037807 */ /* 0x000fe40000800000 */
[----:B------:R-:W-:Y:S02]  /*9180*/  SEL R7, R2, RZ, P1 ;  /* 0x000000ff02077207 */ /* 0x000fe40000800000 */
[----:B------:R-:W-:-:S03]  /*9190*/  LOP3.LUT R12, R12, R3, RZ, 0x3c, !PT ;  /* 0x000000030c0c7212 */ /* 0x000fc600078e3cff */
[----:B------:R-:W-:Y:S01]  /*91a0*/  IMAD R8, R7, 0x8, R0 ;  /* 0x0000000807087824 */ /* 0x000fe200078e0200 */
[----:B0-----:R-:W-:Y:S01]  /*91b0*/  SHF.L.U32 R5, R12, 0x1f, RZ ;  /* 0x0000001f0c057819 */ /* 0x001fe200000006ff */
[----:B-1----:R-:W-:Y:S06]  /*91c0*/  @!P0 BRA `(.L_x_193) ;  /* 0x00000004007c8947 */ /* 0x002fec0003800000 */
.L_x_211:
[----:B------:R-:W1:Y:S01]  /*91d0*/  SYNCS.PHASECHK.TRANS64.TRYWAIT P0, [R8+URZ], R5 ;  /* 0x00000005080075a7 */ /* 0x000e62000800017f */
[----:B------:R-:W-:-:S05]  /*91e0*/  VIADD R2, R7, 0x1 ;  /* 0x0000000107027836 */ /* 0x000fca0000000000 */
[----:B------:R-:W-:-:S04]  /*91f0*/  ISETP.NE.AND P1, PT, R2, 0x9, PT ;  /* 0x000000090200780c */ /* 0x000fc80003f25270 */
[----:B------:R-:W-:Y:S02]  /*9200*/  SEL R3, RZ, 0x1, P1 ;  /* 0x00000001ff037807 */ /* 0x000fe40000800000 */
[----:B------:R-:W-:Y:S02]  /*9210*/  SEL R7, R2, RZ, P1 ;  /* 0x000000ff02077207 */ /* 0x000fe40000800000 */
[----:B0-----:R-:W-:-:S03]  /*9220*/  LOP3.LUT R9, R12, R3, RZ, 0x3c, !PT ;  /* 0x000000030c097212 */ /* 0x001fc600078e3cff */
[----:B------:R-:W-:Y:S01]  /*9230*/  IMAD R11, R7, 0x8, R0 ;  /* 0x00000008070b7824 */ /* 0x000fe200078e0200 */
[----:B------:R-:W-:Y:S01]  /*9240*/  SHF.L.U32 R6, R9, 0x1f, RZ ;  /* 0x0000001f09067819 */ /* 0x000fe200000006ff */
[----:B-1----:R-:W-:Y:S06]  /*9250*/  @!P0 BRA `(.L_x_194) ;  /* 0x00000004006c8947 */ /* 0x002fec0003800000 */
.L_x_212:
[----:B------:R-:W1:Y:S01]  /*9260*/  SYNCS.PHASECHK.TRANS64.TRYWAIT P0, [R11+URZ], R6 ;  /* 0x000000060b0075a7 */ /* 0x000e62000800017f */
[----:B------:R-:W-:-:S05]  /*9270*/  VIADD R2, R7, 0x1 ;  /* 0x0000000107027836 */ /* 0x000fca0000000000 */
[----:B------:R-:W-:-:S04]  /*9280*/  ISETP.NE.AND P1, PT, R2, 0x9, PT ;  /* 0x000000090200780c */ /* 0x000fc80003f25270 */
[----:B------:R-:W-:Y:S02]  /*9290*/  SEL R4, RZ, 0x1, P1 ;  /* 0x00000001ff047807 */ /* 0x000fe40000800000 */
[----:B------:R-:W-:Y:S02]  /*92a0*/  SEL R3, R2, RZ, P1 ;  /* 0x000000ff02037207 */ /* 0x000fe40000800000 */
[----:B------:R-:W-:Y:S01]  /*92b0*/  LOP3.LUT R4, R9, R4, RZ, 0x3c, !PT ;  /* 0x0000000409047212 */ /* 0x000fe200078e3cff */
[----:B-1----:R-:W-:Y:S06]  /*92c0*/  @!P0 BRA `(.L_x_195) ;  /* 0x0000000400648947 */ /* 0x002fec0003800000 */
.L_x_213:
[----:B------:R-:W-:Y:S01]  /*92d0*/  IMAD R3, R3, 0x8, R0 ;  /* 0x0000000803037824 */ /* 0x000fe200078e0200 */
[----:B------:R-:W-:-:S07]  /*92e0*/  SHF.L.U32 R0, R4, 0x1f, RZ ;  /* 0x0000001f04007819 */ /* 0x000fce00000006ff */
.L_x_196:
[----:B--2---:R2:W3:Y:S02]  /*92f0*/  SYNCS.PHASECHK.TRANS64.TRYWAIT P0, [R3+URZ], R0 ;  /* 0x00000000030075a7 */ /* 0x0044e4000800017f */
[----:B---3--:R-:W-:Y:S05]  /*9300*/  @!P0 NANOSLEEP.SYNCS 0x989680 ;  /* 0x009896800000895d */ /* 0x008fea0003900000 */
[----:B------:R-:W3:Y:S02]  /*9310*/  @!P0 SYNCS.PHASECHK.TRANS64 P0, [R3+URZ], R0 ;  /* 0x00000000030085a7 */ /* 0x000ee4000800007f */
[----:B---3--:R-:W-:Y:S05]  /*9320*/  @!P0 BRA `(.L_x_196) ;  /* 0xfffffffc00f08947 */ /* 0x008fea000383ffff */
.L_x_186:
[----:B------:R-:W-:Y:S05]  /*9330*/  BSYNC B0 ;  /* 0x0000000000007941 */ /* 0x000fea0003800000 */
.L_x_185:
[----:B------:R-:W-:Y:S05]  /*9340*/  EXIT ;  /* 0x000000000000794d */ /* 0x000fea0003800000 */
.L_x_16:
[----:B0-----:R-:W-:-:S04]  /*9350*/  IMAD.U32 R17, RZ, RZ, UR11 ;  /* 0x0000000bff117e24 */ /* 0x001fc8000f8e00ff */
[----:B------:R0:W1:Y:S03]  /*9360*/  SYNCS.PHASECHK.TRANS64.TRYWAIT P0, [R17+URZ+-0x8], R16 ;  /* 0xfffff810110075a7 */ /* 0x000066000800017f */
[----:B-1----:R-:W-:Y:S05]  /*9370*/  @!P0 NANOSLEEP.SYNCS 0x989680 ;  /* 0x009896800000895d */ /* 0x002fea0003900000 */
[----:B------:R-:W1:Y:S02]  /*9380*/  @!P0 SYNCS.PHASECHK.TRANS64 P0, [R17+URZ+-0x8], R16 ;  /* 0xfffff810110085a7 */ /* 0x000e64000800007f */
[----:B-1----:R-:W-:Y:S05]  /*9390*/  @!P0 BRA `(.L_x_16) ;  /* 0xfffffffc00ec8947 */ /* 0x002fea000383ffff */
[----:B------:R-:W-:Y:S05]  /*93a0*/  BRA `(.L_x_197) ;  /* 0xffffff80005c7947 */ /* 0x000fea000383ffff */
.L_x_21:
[----:B-1----:R-:W-:-:S04]  /*93b0*/  IMAD.U32 R17, RZ, RZ, UR6 ;  /* 0x00000006ff117e24 */ /* 0x002fc8000f8e00ff */
[----:B------:R1:W2:Y:S03]  /*93c0*/  SYNCS.PHASECHK.TRANS64.TRYWAIT P0, [R17+URZ], R16 ;  /* 0x00000010110075a7 */ /* 0x0002a6000800017f */
[----:B--2---:R-:W-:Y:S05]  /*93d0*/  @!P0 NANOSLEEP.SYNCS 0x989680 ;  /* 0x009896800000895d */ /* 0x004fea0003900000 */
[----:B------:R-:W2:Y:S02]  /*93e0*/  @!P0 SYNCS.PHASECHK.TRANS64 P0, [R17+URZ], R16 ;  /* 0x00000010110085a7 */ /* 0x000ea4000800007f */
[----:B--2---:R-:W-:Y:S05]  /*93f0*/  @!P0 BRA `(.L_x_21) ;  /* 0xfffffffc00ec8947 */ /* 0x004fea000383ffff */
[----:B------:R-:W-:Y:S05]  /*9400*/  BRA `(.L_x_20) ;  /* 0xffffff8400887947 */ /* 0x000fea000383ffff */
.L_x_27:
[----:B-1----:R-:W-:-:S04]  /*9410*/  IMAD.U32 R18, RZ, RZ, UR16 ;  /* 0x00000010ff127e24 */ /* 0x002fc8000f8e00ff */
[----:B------:R1:W2:Y:S03]  /*9420*/  SYNCS.PHASECHK.TRANS64.TRYWAIT P0, [R18+URZ], R17 ;  /* 0x00000011120075a7 */ /* 0x0002a6000800017f */
[----:B--2---:R-:W-:Y:S05]  /*9430*/  @!P0 NANOSLEEP.SYNCS 0x989680 ;  /* 0x009896800000895d */ /* 0x004fea0003900000 */
[----:B------:R-:W2:Y:S02]  /*9440*/  @!P0 SYNCS.PHASECHK.TRANS64 P0, [R18+URZ], R17 ;  /* 0x00000011120085a7 */ /* 0x000ea4000800007f */
[----:B--2---:R-:W-:Y:S05]  /*9450*/  @!P0 BRA `(.L_x_27) ;  /* 0xfffffffc00ec8947 */ /* 0x004fea000383ffff */
[----:B------:R-:W-:Y:S05]  /*9460*/  BRA `(.L_x_26) ;  /* 0xffffff8c00f07947 */ /* 0x000fea000383ffff */
.L_x_35:
[----:B0-----:R-:W-:-:S04]  /*9470*/  IMAD.U32 R17, RZ, RZ, UR11 ;  /* 0x0000000bff117e24 */ /* 0x001fc8000f8e00ff */
[----:B------:R0:W1:Y:S03]  /*9480*/  SYNCS.PHASECHK.TRANS64.TRYWAIT P0, [R17+URZ+0x8], R16 ;  /* 0x00000810110075a7 */ /* 0x000066000800017f */
[----:B-1----:R-:W-:Y:S05]  /*9490*/  @!P0 NANOSLEEP.SYNCS 0x989680 ;  /* 0x009896800000895d */ /* 0x002fea0003900000 */
[----:B------:R-:W1:Y:S02]  /*94a0*/  @!P0 SYNCS.PHASECHK.TRANS64 P0, [R17+URZ+0x8], R16 ;  /* 0x00000810110085a7 */ /* 0x000e64000800007f */
[----:B-1----:R-:W-:Y:S05]  /*94b0*/  @!P0 BRA `(.L_x_35) ;  /* 0xfffffffc00ec8947 */ /* 0x002fea000383ffff */
[----:B------:R-:W-:Y:S05]  /*94c0*/  BRA `(.L_x_198) ;  /* 0xffffff9c00787947 */ /* 0x000fea000383ffff */
.L_x_172:
[----:B------:R-:W-:Y:S01]  /*94d0*/  BSSY B1, `(.L_x_199) ;  /* 0x0000006000017945 */ /* 0x000fe20003800000 */
[----:B------:R-:W-:-:S07]  /*94e0*/  IMAD.MOV.U32 R10, RZ, RZ, -0x1 ;  /* 0xffffffffff0a7424 */ /* 0x000fce00078e00ff */
[----:B------:R-:W-:Y:S05]  /*94f0*/  WARPSYNC.COLLECTIVE R10, `(.L_x_200) ;  /* 0x000000000a0c7348 */ /* 0x000fea0003c00000 */
[----:B------:R-:W-:Y:S02]  /*9500*/  ELECT P1, UR62, PT ;  /* 0x00000000003e782f */ /* 0x000fe40003820000 */
[----:B------:R-:W-:Y:S01]  /*9510*/  MOV R10, UR62 ;  /* 0x0000003e000a7c02 */ /* 0x000fe20008000f00 */
[----:B------:R-:W-:Y:S10]  /*9520*/  ENDCOLLECTIVE ;  /* 0x000000000000791b */ /* 0x000ff40003800000 */
.L_x_200:
[----:B------:R-:W-:Y:S05]  /*9530*/  BSYNC B1 ;  /* 0x0000000000017941 */ /* 0x000fea0003800000 */
.L_x_199:
[----:B------:R-:W-:Y:S05]  /*9540*/  BRA `(.L_x_201) ;  /* 0xffffffec00587947 */ /* 0x000fea000383ffff */
.L_x_175:
[----:B-1----:R1:W2:Y:S02]  /*9550*/  SYNCS.PHASECHK.TRANS64.TRYWAIT P1, [R19+URZ+0x48], R10 ;  /* 0x0000480a130075a7 */ /* 0x0022a4000802017f */
[----:B--2---:R-:W-:Y:S05]  /*9560*/  @!P1 NANOSLEEP.SYNCS 0x989680 ;  /* 0x009896800000995d */ /* 0x004fea0003900000 */
[----:B------:R-:W2:Y:S02]  /*9570*/  @!P1 SYNCS.PHASECHK.TRANS64 P1, [R19+URZ+0x48], R10 ;  /* 0x0000480a130095a7 */ /* 0x000ea4000802007f */
[----:B--2---:R-:W-:Y:S05]  /*9580*/  @!P1 BRA `(.L_x_175) ;  /* 0xfffffffc00f09947 */ /* 0x004fea000383ffff */
[----:B------:R-:W-:Y:S05]  /*9590*/  BRA `(.L_x_202) ;  /* 0xffffffec008c7947 */ /* 0x000fea000383ffff */
.L_x_184:
[----:B------:R-:W-:Y:S01]  /*95a0*/  BSSY B0, `(.L_x_203) ;  /* 0x0000006000007945 */ /* 0x000fe20003800000 */
[----:B------:R-:W-:-:S07]  /*95b0*/  IMAD.MOV.U32 R10, RZ, RZ, -0x1 ;  /* 0xffffffffff0a7424 */ /* 0x000fce00078e00ff */
[----:B------:R-:W-:Y:S05]  /*95c0*/  WARPSYNC.COLLECTIVE R10, `(.L_x_204) ;  /* 0x000000000a0c7348 */ /* 0x000fea0003c00000 */
[----:B------:R-:W-:Y:S02]  /*95d0*/  ELECT P1, UR62, PT ;  /* 0x00000000003e782f */ /* 0x000fe40003820000 */
[----:B------:R-:W-:Y:S01]  /*95e0*/  MOV R10, UR62 ;  /* 0x0000003e000a7c02 */ /* 0x000fe20008000f00 */
[----:B------:R-:W-:Y:S10]  /*95f0*/  ENDCOLLECTIVE ;  /* 0x000000000000791b */ /* 0x000ff40003800000 */
.L_x_204:
[----:B------:R-:W-:Y:S05]  /*9600*/  BSYNC B0 ;  /* 0x0000000000007941 */ /* 0x000fea0003800000 */
.L_x_203:
[----:B------:R-:W-:Y:S01]  /*9610*/  PLOP3.LUT P0, PT, P1, PT, PT, 0x80, 0x0 ;  /* 0x000000000000781c */ /* 0x000fe20000f0f070 */
[----:B------:R-:W-:-:S12]  /*9620*/  BRA `(.L_x_205) ;  /* 0xfffffff400e07947 */ /* 0x000fd8000383ffff */
.L_x_188:
[----:B0-----:R0:W1:Y:S02]  /*9630*/  SYNCS.PHASECHK.TRANS64.TRYWAIT P0, [R5+URZ], R2 ;  /* 0x00000002050075a7 */ /* 0x001064000800017f */
[----:B-1----:R-:W-:Y:S05]  /*9640*/  @!P0 NANOSLEEP.SYNCS 0x989680 ;  /* 0x009896800000895d */ /* 0x002fea0003900000 */
[----:B------:R-:W1:Y:S02]  /*9650*/  @!P0 SYNCS.PHASECHK.TRANS64 P0, [R5+URZ], R2 ;  /* 0x00000002050085a7 */ /* 0x000e64000800007f */
[----:B-1----:R-:W-:Y:S05]  /*9660*/  @!P0 BRA `(.L_x_188) ;  /* 0xfffffffc00f08947 */ /* 0x002fea000383ffff */
[----:B------:R-:W-:Y:S05]  /*9670*/  BRA `(.L_x_206) ;  /* 0xfffffff800207947 */ /* 0x000fea000383ffff */
.L_x_189:
[----:B0-----:R0:W1:Y:S02]  /*9680*/  SYNCS.PHASECHK.TRANS64.TRYWAIT P0, [R7+URZ], R4 ;  /* 0x00000004070075a7 */ /* 0x001064000800017f */
[----:B-1----:R-:W-:Y:S05]  /*9690*/  @!P0 NANOSLEEP.SYNCS 0x989680 ;  /* 0x009896800000895d */ /* 0x002fea0003900000 */
[----:B------:R-:W1:Y:S02]  /*96a0*/  @!P0 SYNCS.PHASECHK.TRANS64 P0, [R7+URZ], R4 ;  /* 0x00000004070085a7 */ /* 0x000e64000800007f */
[----:B-1----:R-:W-:Y:S05]  /*96b0*/  @!P0 BRA `(.L_x_189) ;  /* 0xfffffffc00f08947 */ /* 0x002fea000383ffff */
[----:B------:R-:W-:Y:S05]  /*96c0*/  BRA `(.L_x_207) ;  /* 0xfffffff800307947 */ /* 0x000fea000383ffff */
.L_x_190:
[----:B0-----:R0:W1:Y:S02]  /*96d0*/  SYNCS.PHASECHK.TRANS64.TRYWAIT P0, [R6+URZ], R5 ;  /* 0x00000005060075a7 */ /* 0x001064000800017f */
[----:B-1----:R-:W-:Y:S05]  /*96e0*/  @!P0 NANOSLEEP.SYNCS 0x989680 ;  /* 0x009896800000895d */ /* 0x002fea0003900000 */
[----:B------:R-:W1:Y:S02]  /*96f0*/  @!P0 SYNCS.PHASECHK.TRANS64 P0, [R6+URZ], R5 ;  /* 0x00000005060085a7 */ /* 0x000e64000800007f */
[----:B-1----:R-:W-:Y:S05]  /*9700*/  @!P0 BRA `(.L_x_190) ;  /* 0xfffffffc00f08947 */ /* 0x002fea000383ffff */
[----:B------:R-:W-:Y:S05]  /*9710*/  BRA `(.L_x_208) ;  /* 0xfffffff800407947 */ /* 0x000fea000383ffff */
.L_x_191:
[----:B0-----:R0:W1:Y:S02]  /*9720*/  SYNCS.PHASECHK.TRANS64.TRYWAIT P0, [R9+URZ], R4 ;  /* 0x00000004090075a7 */ /* 0x001064000800017f */
[----:B-1----:R-:W-:Y:S05]  /*9730*/  @!P0 NANOSLEEP.SYNCS 0x989680 ;  /* 0x009896800000895d */ /* 0x002fea0003900000 */
[----:B------:R-:W1:Y:S02]  /*9740*/  @!P0 SYNCS.PHASECHK.TRANS64 P0, [R9+URZ], R4 ;  /* 0x00000004090085a7 */ /* 0x000e64000800007f */
[----:B-1----:R-:W-:Y:S05]  /*9750*/  @!P0 BRA `(.L_x_191) ;  /* 0xfffffffc00f08947 */ /* 0x002fea000383ffff */
[----:B------:R-:W-:Y:S05]  /*9760*/  BRA `(.L_x_209) ;  /* 0xfffffff800507947 */ /* 0x000fea000383ffff */
.L_x_192:
[----:B0-----:R0:W1:Y:S02]  /*9770*/  SYNCS.PHASECHK.TRANS64.TRYWAIT P0, [R6+URZ], R5 ;  /* 0x00000005060075a7 */ /* 0x001064000800017f */
[----:B-1----:R-:W-:Y:S05]  /*9780*/  @!P0 NANOSLEEP.SYNCS 0x989680 ;  /* 0x009896800000895d */ /* 0x002fea0003900000 */
[----:B------:R-:W1:Y:S02]  /*9790*/  @!P0 SYNCS.PHASECHK.TRANS64 P0, [R6+URZ], R5 ;  /* 0x00000005060085a7 */ /* 0x000e64000800007f */
[----:B-1----:R-:W-:Y:S05]  /*97a0*/  @!P0 BRA `(.L_x_192) ;  /* 0xfffffffc00f08947 */ /* 0x002fea000383ffff */
[----:B------:R-:W-:Y:S05]  /*97b0*/  BRA `(.L_x_210) ;  /* 0xfffffff800607947 */ /* 0x000fea000383ffff */
.L_x_193:
[----:B0-----:R0:W1:Y:S02]  /*97c0*/  SYNCS.PHASECHK.TRANS64.TRYWAIT P0, [R9+URZ], R4 ;  /* 0x00000004090075a7 */ /* 0x001064000800017f */
[----:B-1----:R-:W-:Y:S05]  /*97d0*/  @!P0 NANOSLEEP.SYNCS 0x989680 ;  /* 0x009896800000895d */ /* 0x002fea0003900000 */
[----:B------:R-:W1:Y:S02]  /*97e0*/  @!P0 SYNCS.PHASECHK.TRANS64 P0, [R9+URZ], R4 ;  /* 0x00000004090085a7 */ /* 0x000e64000800007f */
[----:B-1----:R-:W-:Y:S05]  /*97f0*/  @!P0 BRA `(.L_x_193) ;  /* 0xfffffffc00f08947 */ /* 0x002fea000383ffff */
[----:B------:R-:W-:Y:S05]  /*9800*/  BRA `(.L_x_211) ;  /* 0xfffffff800707947 */ /* 0x000fea000383ffff */
.L_x_194:
[----:B0-----:R0:W1:Y:S02]  /*9810*/  SYNCS.PHASECHK.TRANS64.TRYWAIT P0, [R8+URZ], R5 ;  /* 0x00000005080075a7 */ /* 0x001064000800017f */
[----:B-1----:R-:W-:Y:S05]  /*9820*/  @!P0 NANOSLEEP.SYNCS 0x989680 ;  /* 0x009896800000895d */ /* 0x002fea0003900000 */
[----:B------:R-:W1:Y:S02]  /*9830*/  @!P0 SYNCS.PHASECHK.TRANS64 P0, [R8+URZ], R5 ;  /* 0x00000005080085a7 */ /* 0x000e64000800007f */
[----:B-1----:R-:W-:Y:S05]  /*9840*/  @!P0 BRA `(.L_x_194) ;  /* 0xfffffffc00f08947 */ /* 0x002fea000383ffff */
[----:B------:R-:W-:Y:S05]  /*9850*/  BRA `(.L_x_212) ;  /* 0xfffffff800807947 */ /* 0x000fea000383ffff */
.L_x_195:
[----:B-1----:R1:W2:Y:S02]  /*9860*/  SYNCS.PHASECHK.TRANS64.TRYWAIT P0, [R11+URZ], R6 ;  /* 0x000000060b0075a7 */ /* 0x0022a4000800017f */
[----:B--2---:R-:W-:Y:S05]  /*9870*/  @!P0 NANOSLEEP.SYNCS 0x989680 ;  /* 0x009896800000895d */ /* 0x004fea0003900000 */
[----:B------:R-:W2:Y:S02]  /*9880*/  @!P0 SYNCS.PHASECHK.TRANS64 P0, [R11+URZ], R6 ;  /* 0x000000060b0085a7 */ /* 0x000ea4000800007f */
[----:B--2---:R-:W-:Y:S05]  /*9890*/  @!P0 BRA `(.L_x_195) ;  /* 0xfffffffc00f08947 */ /* 0x004fea000383ffff */
[----:B------:R-:W-:Y:S05]  /*98a0*/  BRA `(.L_x_213) ;  /* 0xfffffff800887947 */ /* 0x000fea000383ffff */
.L_x_214:
[----:B------:R-:W-:-:S00]  /*98b0*/  BRA `(.L_x_214) ;  /* 0xfffffffc00fc7947 */ /* 0x000fc0000383ffff */
[----:B------:R-:W-:-:S00]  /*98c0*/  NOP ;  /* 0x0000000000007918 */ /* 0x000fc00000000000 */
        /* <DEDUP_REMOVED lines=11> */
.L_x_215:


//--------------------- .nv.shared._ZN7cutlass13device_kernelINS_4gemm6kernel13GemmUniversalIN4cute5tupleIJiiiiEEENS1_10collective13CollectiveMmaINS1_37MainloopSm90TmaGmmaWarpSpecializedFP8ILi9ENS5_IJNS4_1CILi1EEESB_SB_EEENS1_32KernelTmaWarpSpecializedPingpongEEENS5_IJNSA_ILi64EEENSA_ILi128EEESG_EEENS_12float_e4m3_tENS5_IJlSB_lEEESI_SJ_NS4_8TiledMMAINS4_8MMA_AtomIJNS4_4SM904GMMA31MMA_64x128x32_F32E4M3E4M3_SS_TNILNSN_7ScaleInE1ELSP_1EEEEEENS4_6LayoutISC_NS5_IJNSA_ILi0EEEST_ST_EEEEENS5_IJNS4_10UnderscoreESW_SW_EEEEENS4_13SM90_TMA_LOADENS4_14ComposedLayoutINS4_7SwizzleILi3ELi4ELi3EEENS4_18smem_ptr_flag_bitsILi8EEENSS_INS5_IJNSA_ILi8EEESG_EEENS5_IJSG_SB_EEEEEEEvNS4_8identityESZ_S19_vS1A_EENS_8epilogue10collective6detail29Sm90TmaWarpSpecializedAdapterINS1D_15DefaultEpilogueISI_SJ_SJ_NS1C_6thread17LinearCombinationISI_Li1EffLNS1H_9ScaleType4KindE0ELNS_15FloatRoundStyleE2ESI_EENS1_15EpilogueDefaultEEEEEvvEEEEvNT_6ParamsE --------------------------
	.section	.nv.shared._ZN7cutlass13device_kernelINS_4gemm6kernel13GemmUniversalIN4cute5tupleIJiiiiEEENS1_10collective13CollectiveMmaINS1_37MainloopSm90TmaGmmaWarpSpecializedFP8ILi9ENS5_IJNS4_1CILi1EEESB_SB_EEENS1_32KernelTmaWarpSpecializedPingpongEEENS5_IJNSA_ILi64EEENSA_ILi128EEESG_EEENS_12float_e4m3_tENS5_IJlSB_lEEESI_SJ_NS4_8TiledMMAINS4_8MMA_AtomIJNS4_4SM904GMMA31MMA_64x128x32_F32E4M3E4M3_SS_TNILNSN_7ScaleInE1ELSP_1EEEEEENS4_6LayoutISC_NS5_IJNSA_ILi0EEEST_ST_EEEEENS5_IJNS4_10UnderscoreESW_SW_EEEEENS4_13SM90_TMA_LOADENS4_14ComposedLayoutINS4_7SwizzleILi3ELi4ELi3EEENS4_18smem_ptr_flag_bitsILi8EEENSS_INS5_IJNSA_ILi8EEESG_EEENS5_IJSG_SB_EEEEEEEvNS4_8identityESZ_S19_vS1A_EENS_8epilogue10collective6detail29Sm90TmaWarpSpecializedAdapterINS1D_15DefaultEpilogueISI_SJ_SJ_NS1C_6thread17LinearCombinationISI_Li1EffLNS1H_9ScaleType4KindE0ELNS_15FloatRoundStyleE2ESI_EENS1_15EpilogueDefaultEEEEEvvEEEEvNT_6ParamsE,"aw",@nobits
	.sectionflags	@""
	.align	16
	.zero		1024


//--------------------- .nv.shared.reserved.0     --------------------------
	.section	.nv.shared.reserved.0,"aw",@nobits
	.weak		__nv_reservedSMEM_offset_0_alias
	.size		__nv_reservedSMEM_offset_0_alias, 0, 0
	.other		__nv_reservedSMEM_offset_0_alias,@"STO_CUDA_RESERVED_SHARED STV_DEFAULT"
__nv_reservedSMEM_offset_0_alias:
	.zero		0


//--------------------- .nv.global                --------------------------
	.section	.nv.global,"aw",@nobits
.nv.global:
	.type		_ZN40_INTERNAL_b652471f_4_k_cu_f3c640b8_268014cute1_E,@object
	.size		_ZN40_INTERNAL_b652471f_4_k_cu_f3c640b8_268014cute1_E,(_ZN40_INTERNAL_b652471f_4_k_cu_f3c640b8_268014cuda3std3__45__cpo6cbeginE - _ZN40_INTERNAL_b652471f_4_k_cu_f3c640b8_268014cute1_E)
_ZN40_INTERNAL_b652471f_4_k_cu_f3c640b8_268014cute1_E:
	.zero		1
	.type		_ZN40_INTERNAL_b652471f_4_k_cu_f3c640b8_268014cuda3std3__45__cpo6cbeginE,@object
	.size		_ZN40_INTERNAL_b652471f_4_k_cu_f3c640b8_268014cuda3std3__45__cpo6cbeginE,(_ZN40_INTERNAL_b652471f_4_k_cu_f3c640b8_268014cuda3std3__48in_placeE - _ZN40_INTERNAL_b652471f_4_k_cu_f3c640b8_268014cuda3std3__45__cpo6cbeginE)
_ZN40_INTERNAL_b652471f_4_k_cu_f3c640b8_268014cuda3std3__45__cpo6cbeginE:
	.zero		1
	.type		_ZN40_INTERNAL_b652471f_4_k_cu_f3c640b8_268014cuda3std3__48in_placeE,@object
	.size		_ZN40_INTERNAL_b652471f_4_k_cu_f3c640b8_268014cuda3std3__48in_placeE,(_ZN40_INTERNAL_b652471f_4_k_cu_f3c640b8_268014cuda3std6ranges3__45__cpo9iter_moveE - _ZN40_INTERNAL_b652471f_4_k_cu_f3c640b8_268014cuda3std3__48in_placeE)
_ZN40_INTERNAL_b652471f_4_k_cu_f3c640b8_268014cuda3std3__48in_placeE:
	.zero		1
	.type		_ZN40_INTERNAL_b652471f_4_k_cu_f3c640b8_268014cuda3std6ranges3__45__cpo9iter_moveE,@object
	.size		_ZN40_INTERNAL_b652471f_4_k_cu_f3c640b8_268014cuda3std6ranges3__45__cpo9iter_moveE,(_ZN40_INTERNAL_b652471f_4_k_cu_f3c640b8_268014cuda3std3__45__cpo5beginE - _ZN40_INTERNAL_b652471f_4_k_cu_f3c640b8_268014cuda3std6ranges3__45__cpo9iter_moveE)
_ZN40_INTERNAL_b652471f_4_k_cu_f3c640b8_268014cuda3std6ranges3__45__cpo9iter_moveE:
	.zero		1
	.type		_ZN40_INTERNAL_b652471f_4_k_cu_f3c640b8_268014cuda3std3__45__cpo5beginE,@object
	.size		_ZN40_INTERNAL_b652471f_4_k_cu_f3c640b8_268014cuda3std3__45__cpo5beginE,(_ZN40_INTERNAL_b652471f_4_k_cu_f3c640b8_268014cuda3std3__442_GLOBAL__N__b652471f_4_k_cu_f3c640b8_268016ignoreE - _ZN40_INTERNAL_b652471f_4_k_cu_f3c640b8_268014cuda3std3__45__cpo5beginE)
_ZN40_INTERNAL_b652471f_4_k_cu_f3c640b8_268014cuda3std3__45__cpo5beginE:
	.zero		1
	.type		_ZN40_INTERNAL_b652471f_4_k_cu_f3c640b8_268014cuda3std3__442_GLOBAL__N__b652471f_4_k_cu_f3c640b8_268016ignoreE,@object
	.size		_ZN40_INTERNAL_b652471f_4_k_cu_f3c640b8_268014cuda3std3__442_GLOBAL__N__b652471f_4_k_cu_f3c640b8_268016ignoreE,(_ZN40_INTERNAL_b652471f_4_k_cu_f3c640b8_268014cute7productE - _ZN40_INTERNAL_b652471f_4_k_cu_f3c640b8_268014cuda3std3__442_GLOBAL__N__b652471f_4_k_cu_f3c640b8_268016ignoreE)
_ZN40_INTERNAL_b652471f_4_k_cu_f3c640b8_268014cuda3std3__442_GLOBAL__N__b652471f_4_k_cu_f3c640b8_268016ignoreE:
	.zero		1
	.type		_ZN40_INTERNAL_b652471f_4_k_cu_f3c640b8_268014cute7productE,@object
	.size		_ZN40_INTERNAL_b652471f_4_k_cu_f3c640b8_268014cute7productE,(_ZN40_INTERNAL_b652471f_4_k_cu_f3c640b8_268014cuda3std3__45__cpo3endE - _ZN40_INTERNAL_b652471f_4_k_cu_f3c640b8_268014cute7productE)
_ZN40_INTERNAL_b652471f_4_k_cu_f3c640b8_268014cute7productE:
	.zero		1
	.type		_ZN40_INTERNAL_b652471f_4_k_cu_f3c640b8_268014cuda3std3__45__cpo3endE,@object
	.size		_ZN40_INTERNAL_b652471f_4_k_cu_f3c640b8_268014cuda3std3__45__cpo3endE,(_ZN40_INTERNAL_b652471f_4_k_cu_f3c640b8_268014cuda3std3__419piecewise_constructE - _ZN40_INTERNAL_b652471f_4_k_cu_f3c640b8_268014cuda3std3__45__cpo3endE)
_ZN40_INTERNAL_b652471f_4_k_cu_f3c640b8_268014cuda3std3__45__cpo3endE:
	.zero		1
	.type		_ZN40_INTERNAL_b652471f_4_k_cu_f3c640b8_268014cuda3std3__419piecewise_constructE,@object
	.size		_ZN40_INTERNAL_b652471f_4_k_cu_f3c640b8_268014cuda3std3__419piecewise_constructE,(_ZN40_INTERNAL_b652471f_4_k_cu_f3c640b8_268014cuda3std3__45__cpo4cendE - _ZN40_INTERNAL_b652471f_4_k_cu_f3c640b8_268014cuda3std3__419piecewise_constructE)
_ZN40_INTERNAL_b652471f_4_k_cu_f3c640b8_268014cuda3std3__419piecewise_constructE:
	.zero		1
	.type		_ZN40_INTERNAL_b652471f_4_k_cu_f3c640b8_268014cuda3std3__45__cpo4cendE,@object
	.size		_ZN40_INTERNAL_b652471f_4_k_cu_f3c640b8_268014cuda3std3__45__cpo4cendE,(_ZN40_INTERNAL_b652471f_4_k_cu_f3c640b8_268014cuda3std6ranges3__45__cpo4swapE - _ZN40_INTERNAL_b652471f_4_k_cu_f3c640b8_268014cuda3std3__45__cpo4cendE)
_ZN40_INTERNAL_b652471f_4_k_cu_f3c640b8_268014cuda3std3__45__cpo4cendE:
	.zero		1
	.type		_ZN40_INTERNAL_b652471f_4_k_cu_f3c640b8_268014cuda3std6ranges3__45__cpo4swapE,@object
	.size		_ZN40_INTERNAL_b652471f_4_k_cu_f3c640b8_268014cuda3std6ranges3__45__cpo4swapE,(.L_7 - _ZN40_INTERNAL_b652471f_4_k_cu_f3c640b8_268014cuda3std6ranges3__45__cpo4swapE)
_ZN40_INTERNAL_b652471f_4_k_cu_f3c640b8_268014cuda3std6ranges3__45__cpo4swapE:
	.zero		1
.L_7:


//--------------------- .nv.constant0._ZN7cutlass13device_kernelINS_4gemm6kernel13GemmUniversalIN4cute5tupleIJiiiiEEENS1_10collective13CollectiveMmaINS1_37MainloopSm90TmaGmmaWarpSpecializedFP8ILi9ENS5_IJNS4_1CILi1EEESB_SB_EEENS1_32KernelTmaWarpSpecializedPingpongEEENS5_IJNSA_ILi64EEENSA_ILi128EEESG_EEENS_12float_e4m3_tENS5_IJlSB_lEEESI_SJ_NS4_8TiledMMAINS4_8MMA_AtomIJNS4_4SM904GMMA31MMA_64x128x32_F32E4M3E4M3_SS_TNILNSN_7ScaleInE1ELSP_1EEEEEENS4_6LayoutISC_NS5_IJNSA_ILi0EEEST_ST_EEEEENS5_IJNS4_10UnderscoreESW_SW_EEEEENS4_13SM90_TMA_LOADENS4_14ComposedLayoutINS4_7SwizzleILi3ELi4ELi3EEENS4_18smem_ptr_flag_bitsILi8EEENSS_INS5_IJNSA_ILi8EEESG_EEENS5_IJSG_SB_EEEEEEEvNS4_8identityESZ_S19_vS1A_EENS_8epilogue10collective6detail29Sm90TmaWarpSpecializedAdapterINS1D_15DefaultEpilogueISI_SJ_SJ_NS1C_6thread17LinearCombinationISI_Li1EffLNS1H_9ScaleType4KindE0ELNS_15FloatRoundStyleE2ESI_EENS1_15EpilogueDefaultEEEEEvvEEEEvNT_6ParamsE --------------------------
	.section	.nv.constant0._ZN7cutlass13device_kernelINS_4gemm6kernel13GemmUniversalIN4cute5tupleIJiiiiEEENS1_10collective13CollectiveMmaINS1_37MainloopSm90TmaGmmaWarpSpecializedFP8ILi9ENS5_IJNS4_1CILi1EEESB_SB_EEENS1_32KernelTmaWarpSpecializedPingpongEEENS5_IJNSA_ILi64EEENSA_ILi128EEESG_EEENS_12float_e4m3_tENS5_IJlSB_lEEESI_SJ_NS4_8TiledMMAINS4_8MMA_AtomIJNS4_4SM904GMMA31MMA_64x128x32_F32E4M3E4M3_SS_TNILNSN_7ScaleInE1ELSP_1EEEEEENS4_6LayoutISC_NS5_IJNSA_ILi0EEEST_ST_EEEEENS5_IJNS4_10UnderscoreESW_SW_EEEEENS4_13SM90_TMA_LOADENS4_14ComposedLayoutINS4_7SwizzleILi3ELi4ELi3EEENS4_18smem_ptr_flag_bitsILi8EEENSS_INS5_IJNSA_ILi8EEESG_EEENS5_IJSG_SB_EEEEEEEvNS4_8identityESZ_S19_vS1A_EENS_8epilogue10collective6detail29Sm90TmaWarpSpecializedAdapterINS1D_15DefaultEpilogueISI_SJ_SJ_NS1C_6thread17LinearCombinationISI_Li1EffLNS1H_9ScaleType4KindE0ELNS_15FloatRoundStyleE2ESI_EENS1_15EpilogueDefaultEEEEEvvEEEEvNT_6ParamsE,"a",@progbits
	.sectionflags	@""
	.align	4
.nv.constant0._ZN7cutlass13device_kernelINS_4gemm6kernel13GemmUniversalIN4cute5tupleIJiiiiEEENS1_10collective13CollectiveMmaINS1_37MainloopSm90TmaGmmaWarpSpecializedFP8ILi9ENS5_IJNS4_1CILi1EEESB_SB_EEENS1_32KernelTmaWarpSpecializedPingpongEEENS5_IJNSA_ILi64EEENSA_ILi128EEESG_EEENS_12float_e4m3_tENS5_IJlSB_lEEESI_SJ_NS4_8TiledMMAINS4_8MMA_AtomIJNS4_4SM904GMMA31MMA_64x128x32_F32E4M3E4M3_SS_TNILNSN_7ScaleInE1ELSP_1EEEEEENS4_6LayoutISC_NS5_IJNSA_ILi0EEEST_ST_EEEEENS5_IJNS4_10UnderscoreESW_SW_EEEEENS4_13SM90_TMA_LOADENS4_14ComposedLayoutINS4_7SwizzleILi3ELi4ELi3EEENS4_18smem_ptr_flag_bitsILi8EEENSS_INS5_IJNSA_ILi8EEESG_EEENS5_IJSG_SB_EEEEEEEvNS4_8identityESZ_S19_vS1A_EENS_8epilogue10collective6detail29Sm90TmaWarpSpecializedAdapterINS1D_15DefaultEpilogueISI_SJ_SJ_NS1C_6thread17LinearCombinationISI_Li1EffLNS1H_9ScaleType4KindE0ELNS_15FloatRoundStyleE2ESI_EENS1_15EpilogueDefaultEEEEEvvEEEEvNT_6ParamsE:
	.zero		1664


//--------------------- SYMBOLS --------------------------

	.type		.nv.reservedSmem.offset0,@object
	.size		.nv.reservedSmem.offset0,0x4
